def matmul_kernel(
    a_ptr,
    b_ptr,
    c_ptr,
    M,
    N,
    K,
    stride_am,
    stride_ak,
    stride_bk,
    stride_bn,
    stride_cm,
    stride_cn,
    BLOCK_M: tl.constexpr,
    BLOCK_N: tl.constexpr,
    BLOCK_K: tl.constexpr,
    GROUP_M: tl.constexpr,
):
    pid = tl.program_id(axis=0)
    num_pid_m = tl.cdiv(M, BLOCK_M)
    num_pid_n = tl.cdiv(N, BLOCK_N)
    num_pid_in_group = GROUP_M * num_pid_n
    group_id = pid // num_pid_in_group
    first_pid_m = group_id * GROUP_M
    group_size_m = min(num_pid_m - first_pid_m, GROUP_M)
    pid_m = first_pid_m + ((pid % num_pid_in_group) % group_size_m)
    pid_n = (pid % num_pid_in_group) // group_size_m

    offs_am = (pid_m * BLOCK_M + tl.arange(0, BLOCK_M)) % M
    offs_bn = (pid_n * BLOCK_N + tl.arange(0, BLOCK_N)) % N
    offs_k = tl.arange(0, BLOCK_K)
    a_ptrs = a_ptr + offs_am[:, None] * stride_am + offs_k[None, :] * stride_ak
    b_ptrs = b_ptr + offs_k[:, None] * stride_bk + offs_bn[None, :] * stride_bn

    acc = tl.zeros((BLOCK_M, BLOCK_N), dtype=tl.float32)
    for kk in range(0, tl.cdiv(K, BLOCK_K)):
        a = tl.load(a_ptrs, mask=offs_k[None, :] < K - kk * BLOCK_K, other=0.0)
        b = tl.load(b_ptrs, mask=offs_k[:, None] < K - kk * BLOCK_K, other=0.0)
        acc = tl.dot(a, b, acc)
        a_ptrs += BLOCK_K * stride_ak
        b_ptrs += BLOCK_K * stride_bk

    c = acc.to(c_ptr.dtype.element_ty)
    offs_cm = pid_m * BLOCK_M + tl.arange(0, BLOCK_M)
    offs_cn = pid_n * BLOCK_N + tl.arange(0, BLOCK_N)
    c_ptrs = c_ptr + offs_cm[:, None] * stride_cm + offs_cn[None, :] * stride_cn
    mask = (offs_cm[:, None] < M) & (offs_cn[None, :] < N)
    tl.store(c_ptrs, c, mask=mask)

# config = {"BLOCK_K": 64, "BLOCK_M": 64, "BLOCK_N": 256, "GROUP_M": 8, "arch": "sm_100", "dtype": "bf16", "num_ctas": 2, "num_stages": 3, "num_warps": 4}
# arch = sm_100


// ===== COMPILED SASS (sm_100a) =====

	.target	sm_100a

	.elftype	@"ET_EXEC"


//--------------------- .note.nv.tkinfo           --------------------------
	.section	.note.nv.tkinfo,"",@"SHT_NOTE"
	.sectionflags	@"SHF_NOTE_NV_TKINFO"
	.tkinfo
        /*0018*/ 	.word	0x00000081
        /*0030*/ 	.string	""
        /*0030*/ 	.string	"ptxas-blackwell"
        /*0030*/ 	.string	"Cuda compilation tools, release 12.9, V12.9.86"
        /*0030*/ 	.string	"Build cuda_12.9.r12.9/compiler.36037853_0"
        /*0030*/ 	.string	"-v  -suppress-debug-info  -lineinfo  -arch sm_100a "



//--------------------- .note.nv.cuver            --------------------------
	.section	.note.nv.cuver,"",@"SHT_NOTE"
	.sectionflags	@"SHF_NOTE_NV_CUVER"
        /*0018*/ 	.short	0x0001
        /*001a*/ 	.short	0x0064
        /*001c*/ 	.short	0x0001
        /*001e*/ 	.short	0x0000
        /*0020*/ 	.short	0x0001
        /*0022*/ 	.short	0x0000


//--------------------- .nv.info                  --------------------------
	.section	.nv.info,"",@"SHT_CUDA_INFO"
	.align	4


	//----- nvinfo : EIATTR_REGCOUNT
	.align		4
        /*0000*/ 	.byte	0x04, 0x2f
        /*0002*/ 	.short	(.L_4 - .L_3)
	.align		4
.L_3:
        /*0004*/ 	.word	index@(matmul_kernel)
        /*0008*/ 	.word	0x000000ff


	//----- nvinfo : EIATTR_FRAME_SIZE
	.align		4
.L_4:
        /*000c*/ 	.byte	0x04, 0x11
        /*000e*/ 	.short	(.L_6 - .L_5)
	.align		4
.L_5:
        /*0010*/ 	.word	index@($__internal_2_$__cuda_sm10x_tcgen05_guardrail_trap_unallocated_columns_being_dealloced)
        /*0014*/ 	.word	0x00000110


	//----- nvinfo : EIATTR_FRAME_SIZE
	.align		4
.L_6:
        /*0018*/ 	.byte	0x04, 0x11
        /*001a*/ 	.short	(.L_8 - .L_7)
	.align		4
.L_7:
        /*001c*/ 	.word	index@($__internal_1_$__cuda_sm10x_tcgen05_guardrail_trap_phase_invalid_during_alloc)
        /*0020*/ 	.word	0x00000110


	//----- nvinfo : EIATTR_FRAME_SIZE
	.align		4
.L_8:
        /*0024*/ 	.byte	0x04, 0x11
        /*0026*/ 	.short	(.L_10 - .L_9)
	.align		4
.L_9:
        /*0028*/ 	.word	index@($__internal_0_$__cuda_sm10x_tcgen05_guardrail_trap_col_being_dealloced_not_returned_by_alloc)
        /*002c*/ 	.word	0x00000110


	//----- nvinfo : EIATTR_FRAME_SIZE
	.align		4
.L_10:
        /*0030*/ 	.byte	0x04, 0x11
        /*0032*/ 	.short	(.L_12 - .L_11)
	.align		4
.L_11:
        /*0034*/ 	.word	index@(matmul_kernel)
        /*0038*/ 	.word	0x00000110


	//----- nvinfo : EIATTR_MIN_STACK_SIZE
	.align		4
.L_12:
        /*003c*/ 	.byte	0x04, 0x12
        /*003e*/ 	.short	(.L_14 - .L_13)
	.align		4
.L_13:
        /*0040*/ 	.word	index@(matmul_kernel)
        /*0044*/ 	.word	0x00000110
.L_14:


//--------------------- .nv.info.matmul_kernel    --------------------------
	.section	.nv.info.matmul_kernel,"",@"SHT_CUDA_INFO"
	.sectionflags	@""
	.align	4


	//----- nvinfo : EIATTR_CUDA_API_VERSION
	.align		4
        /*0000*/ 	.byte	0x04, 0x37
        /*0002*/ 	.short	(.L_16 - .L_15)
.L_15:
        /*0004*/ 	.word	0x00000081


	//----- nvinfo : EIATTR_KPARAM_INFO
	.align		4
.L_16:
        /*0008*/ 	.byte	0x04, 0x17
        /*000a*/ 	.short	(.L_18 - .L_17)
.L_17:
        /*000c*/ 	.word	0x00000000
        /*0010*/ 	.short	0x000d
        /*0012*/ 	.short	0x0048
        /*0014*/ 	.byte	0x00, 0xf4, 0x21, 0x00


	//----- nvinfo : EIATTR_KPARAM_INFO
	.align		4
.L_18:
        /*0018*/ 	.byte	0x04, 0x17
        /*001a*/ 	.short	(.L_20 - .L_19)
.L_19:
        /*001c*/ 	.word	0x00000000
        /*0020*/ 	.short	0x000c
        /*0022*/ 	.short	0x0040
        /*0024*/ 	.byte	0x00, 0xf4, 0x21, 0x00


	//----- nvinfo : EIATTR_KPARAM_INFO
	.align		4
.L_20:
        /*0028*/ 	.byte	0x04, 0x17
        /*002a*/ 	.short	(.L_22 - .L_21)
.L_21:
        /*002c*/ 	.word	0x00000000
        /*0030*/ 	.short	0x000b
        /*0032*/ 	.short	0x0038
        /*0034*/ 	.byte	0x00, 0xf0, 0x11, 0x00


	//----- nvinfo : EIATTR_KPARAM_INFO
	.align		4
.L_22:
        /*0038*/ 	.byte	0x04, 0x17
        /*003a*/ 	.short	(.L_24 - .L_23)
.L_23:
        /*003c*/ 	.word	0x00000000
        /*0040*/ 	.short	0x000a
        /*0042*/ 	.short	0x0034
        /*0044*/ 	.byte	0x00, 0xf0, 0x11, 0x00


	//----- nvinfo : EIATTR_KPARAM_INFO
	.align		4
.L_24:
        /*0048*/ 	.byte	0x04, 0x17
        /*004a*/ 	.short	(.L_26 - .L_25)
.L_25:
        /*004c*/ 	.word	0x00000000
        /*0050*/ 	.short	0x0009
        /*0052*/ 	.short	0x0030
        /*0054*/ 	.byte	0x00, 0xf0, 0x11, 0x00


	//----- nvinfo : EIATTR_KPARAM_INFO
	.align		4
.L_26:
        /*0058*/ 	.byte	0x04, 0x17
        /*005a*/ 	.short	(.L_28 - .L_27)
.L_27:
        /*005c*/ 	.word	0x00000000
        /*0060*/ 	.short	0x0008
        /*0062*/ 	.short	0x002c
        /*0064*/ 	.byte	0x00, 0xf0, 0x11, 0x00


	//----- nvinfo : EIATTR_KPARAM_INFO
	.align		4
.L_28:
        /*0068*/ 	.byte	0x04, 0x17
        /*006a*/ 	.short	(.L_30 - .L_29)
.L_29:
        /*006c*/ 	.word	0x00000000
        /*0070*/ 	.short	0x0007
        /*0072*/ 	.short	0x0028
        /*0074*/ 	.byte	0x00, 0xf0, 0x11, 0x00


	//----- nvinfo : EIATTR_KPARAM_INFO
	.align		4
.L_30:
        /*0078*/ 	.byte	0x04, 0x17
        /*007a*/ 	.short	(.L_32 - .L_31)
.L_31:
        /*007c*/ 	.word	0x00000000
        /*0080*/ 	.short	0x0006
        /*0082*/ 	.short	0x0024
        /*0084*/ 	.byte	0x00, 0xf0, 0x11, 0x00


	//----- nvinfo : EIATTR_KPARAM_INFO
	.align		4
.L_32:
        /*0088*/ 	.byte	0x04, 0x17
        /*008a*/ 	.short	(.L_34 - .L_33)
.L_33:
        /*008c*/ 	.word	0x00000000
        /*0090*/ 	.short	0x0005
        /*0092*/ 	.short	0x0020
        /*0094*/ 	.byte	0x00, 0xf0, 0x11, 0x00


	//----- nvinfo : EIATTR_KPARAM_INFO
	.align		4
.L_34:
        /*0098*/ 	.byte	0x04, 0x17
        /*009a*/ 	.short	(.L_36 - .L_35)
.L_35:
        /*009c*/ 	.word	0x00000000
        /*00a0*/ 	.short	0x0004
        /*00a2*/ 	.short	0x001c
        /*00a4*/ 	.byte	0x00, 0xf0, 0x11, 0x00


	//----- nvinfo : EIATTR_KPARAM_INFO
	.align		4
.L_36:
        /*00a8*/ 	.byte	0x04, 0x17
        /*00aa*/ 	.short	(.L_38 - .L_37)
.L_37:
        /*00ac*/ 	.word	0x00000000
        /*00b0*/ 	.short	0x0003
        /*00b2*/ 	.short	0x0018
        /*00b4*/ 	.byte	0x00, 0xf0, 0x11, 0x00


	//----- nvinfo : EIATTR_KPARAM_INFO
	.align		4
.L_38:
        /*00b8*/ 	.byte	0x04, 0x17
        /*00ba*/ 	.short	(.L_40 - .L_39)
.L_39:
        /*00bc*/ 	.word	0x00000000
        /*00c0*/ 	.short	0x0002
        /*00c2*/ 	.short	0x0010
        /*00c4*/ 	.byte	0x00, 0xf4, 0x21, 0x00


	//----- nvinfo : EIATTR_KPARAM_INFO
	.align		4
.L_40:
        /*00c8*/ 	.byte	0x04, 0x17
        /*00ca*/ 	.short	(.L_42 - .L_41)
.L_41:
        /*00cc*/ 	.word	0x00000000
        /*00d0*/ 	.short	0x0001
        /*00d2*/ 	.short	0x0008
        /*00d4*/ 	.byte	0x00, 0xf4, 0x21, 0x00


	//----- nvinfo : EIATTR_KPARAM_INFO
	.align		4
.L_42:
        /*00d8*/ 	.byte	0x04, 0x17
        /*00da*/ 	.short	(.L_44 - .L_43)
.L_43:
        /*00dc*/ 	.word	0x00000000
        /*00e0*/ 	.short	0x0000
        /*00e2*/ 	.short	0x0000
        /*00e4*/ 	.byte	0x00, 0xf4, 0x21, 0x00


	//----- nvinfo : EIATTR_EXPLICIT_CLUSTER
	.align		4
.L_44:
        /*00e8*/ 	.byte	0x01, 0x3e
	.zero		2


	//----- nvinfo : EIATTR_CTA_PER_CLUSTER
	.align		4
        /*00ec*/ 	.byte	0x04, 0x3d
        /*00ee*/ 	.short	(.L_46 - .L_45)
.L_45:
        /*00f0*/ 	.word	0x00000002
        /*00f4*/ 	.word	0x00000001
        /*00f8*/ 	.word	0x00000001


	//----- nvinfo : EIATTR_AT_ENTRY_FRAGMENTS
	.align		4
.L_46:
        /*00fc*/ 	.byte	0x04, 0x4f
        /*00fe*/ 	.short	(.L_48 - .L_47)


	//   ....[0]....
.L_47:
        /*0100*/ 	.word	0x00000004


	//----- nvinfo : EIATTR_RESERVED_SMEM_USED
	.align		4
.L_48:
        /*0104*/ 	.byte	0x01, 0x41
	.zero		2


	//----- nvinfo : EIATTR_SPARSE_MMA_MASK
	.align		4
        /*0108*/ 	.byte	0x03, 0x50
        /*010a*/ 	.short	0x0000


	//----- nvinfo : EIATTR_TCGEN05_1CTA_USED
	.align		4
        /*010c*/ 	.byte	0x01, 0x51
	.zero		2


	//----- nvinfo : EIATTR_MAXREG_COUNT
	.align		4
        /*0110*/ 	.byte	0x03, 0x1b
        /*0112*/ 	.short	0x00ff


	//----- nvinfo : EIATTR_NUM_BARRIERS
	.align		4
        /*0114*/ 	.byte	0x02, 0x4c
        /*0116*/ 	.byte	0x01
	.zero		1


	//----- nvinfo : EIATTR_ANNOTATIONS
	.align		4
        /*0118*/ 	.byte	0x04, 0x55
        /*011a*/ 	.short	(.L_50 - .L_49)


	//   ....[0]....
.L_49:
        /*011c*/ 	.word	0x00000001
        /*0120*/ 	.byte	0xc0, 0x0b, 0x00, 0x00, 0x01, 0x00, 0x00, 0x00, 0x10, 0x10, 0x00, 0x00, 0x01, 0x00, 0x00, 0x00
        /* <DEDUP_REMOVED lines=66> */
        /*0550*/ 	.byte	0x10, 0xb3, 0x00, 0x00, 0x01, 0x00, 0x00, 0x00, 0x30, 0xb3, 0x00, 0x00


	//----- nvinfo : EIATTR_INT_WARP_WIDE_INSTR_OFFSETS
	.align		4
.L_50:
        /*055c*/ 	.byte	0x04, 0x31
        /*055e*/ 	.short	(.L_52 - .L_51)


	//   ....[0]....
.L_51:
        /*0560*/ 	.word	0x00003540


	//   ....[1]....
        /*0564*/ 	.word	0x00003550


	//   ....[2]....
        /*0568*/ 	.word	0x00005a70


	//   ....[3]....
        /*056c*/ 	.word	0x0000b820


	//   ....[4]....
        /*0570*/ 	.word	0x0000b870


	//----- nvinfo : EIATTR_COOP_GROUP_MASK_REGIDS
	.align		4
.L_52:
        /*0574*/ 	.byte	0x04, 0x29
        /*0576*/ 	.short	(.L_54 - .L_53)


	//   ....[0]....
.L_53:
        /*0578*/ 	.word	0xffffffff


	//   ....[1]....
        /*057c*/ 	.word	0xffffffff


	//   ....[2]....
        /*0580*/ 	.word	0xffffffff


	//   ....[3]....
        /*0584*/ 	.word	0xffffffff


	//----- nvinfo : EIATTR_COOP_GROUP_INSTR_OFFSETS
	.align		4
.L_54:
        /*0588*/ 	.byte	0x04, 0x28
        /*058a*/ 	.short	(.L_56 - .L_55)


	//   ....[0]....
.L_55:
        /*058c*/ 	.word	0x00000080


	//   ....[1]....
        /*0590*/ 	.word	0x00000340


	//   ....[2]....
        /*0594*/ 	.word	0x0000b6b0


	//   ....[3]....
        /*0598*/ 	.word	0x0000b920


	//----- nvinfo : EIATTR_VRC_CTA_INIT_COUNT
	.align		4
.L_56:
        /*059c*/ 	.byte	0x02, 0x4a
        /*059e*/ 	.byte	0x80
	.zero		1


	//----- nvinfo : EIATTR_MBARRIER_INSTR_OFFSETS
	.align		4
        /*05a0*/ 	.byte	0x04, 0x39
        /*05a2*/ 	.short	(.L_58 - .L_57)


	//   ....[0]....
.L_57:
        /*05a4*/ 	.word	0x00003670
        /*05a8*/ 	.word	0x000000ff
        /*05ac*/ 	.word	0x00000000
        /*05b0*/ 	.short	0x0100
        /*05b2*/ 	.byte	0x0b
	.zero		1


	//   ....[1]....
        /*05b4*/ 	.word	0x00005ac0
        /*05b8*/ 	.word	0x000000ff
        /*05bc*/ 	.word	0x0000c008
        /*05c0*/ 	.short	0x0100
        /*05c2*/ 	.byte	0x09
	.zero		1


	//   ....[2]....
        /*05c4*/ 	.word	0x000076e0
        /*05c8*/ 	.word	0x000000ff
        /*05cc*/ 	.word	0x00000000
        /*05d0*/ 	.short	0x010a
        /*05d2*/ 	.byte	0x0b
	.zero		1


	//   ....[3]....
        /*05d4*/ 	.word	0x000097c0
        /*05d8*/ 	.word	0x000000ff
        /*05dc*/ 	.word	0x00000000
        /*05e0*/ 	.short	0x010a
        /*05e2*/ 	.byte	0x0b
	.zero		1


	//   ....[4]....
        /*05e4*/ 	.word	0x000098b0
        /*05e8*/ 	.word	0x000000ff
        /*05ec*/ 	.word	0x0000c000
        /*05f0*/ 	.short	0x0108
        /*05f2*/ 	.byte	0x09
	.zero		1


	//   ....[5]....
        /*05f4*/ 	.word	0x00009910
        /*05f8*/ 	.word	0x000000ff
        /*05fc*/ 	.word	0x0000c008
        /*0600*/ 	.short	0x0108
        /*0602*/ 	.byte	0x09
	.zero		1


	//   ....[6]....
        /*0604*/ 	.word	0x0000b940
        /*0608*/ 	.word	0x000000ff
        /*060c*/ 	.word	0x00000000
        /*0610*/ 	.short	0x010a
        /*0612*/ 	.byte	0x0b
	.zero		1


	//   ....[7]....
        /*0614*/ 	.word	0x0000b970
        /*0618*/ 	.word	0x000000ff
        /*061c*/ 	.word	0x00000000
        /*0620*/ 	.short	0x010a
        /*0622*/ 	.byte	0x0b
	.zero		1


	//----- nvinfo : EIATTR_NUM_MBARRIERS
	.align		4
.L_58:
        /*0624*/ 	.byte	0x03, 0x38
        /*0626*/ 	.short	0x0002


	//----- nvinfo : EIATTR_EXIT_INSTR_OFFSETS
	.align		4
        /*0628*/ 	.byte	0x04, 0x1c
        /*062a*/ 	.short	(.L_60 - .L_59)


	//   ....[0]....
.L_59:
        /*062c*/ 	.word	0x0000b930


	//----- nvinfo : EIATTR_REQNTID
	.align		4
.L_60:
        /*0630*/ 	.byte	0x04, 0x10
        /*0632*/ 	.short	(.L_62 - .L_61)
.L_61:
        /*0634*/ 	.word	0x00000080
        /*0638*/ 	.word	0x00000001
        /*063c*/ 	.word	0x00000001


	//----- nvinfo : EIATTR_CRS_STACK_SIZE
	.align		4
.L_62:
        /*0640*/ 	.byte	0x04, 0x1e
        /*0642*/ 	.short	(.L_64 - .L_63)
.L_63:
        /*0644*/ 	.word	0x00000000


	//----- nvinfo : EIATTR_CBANK_PARAM_SIZE
	.align		4
.L_64:
        /*0648*/ 	.byte	0x03, 0x19
        /*064a*/ 	.short	0x0050


	//----- nvinfo : EIATTR_PARAM_CBANK
	.align		4
        /*064c*/ 	.byte	0x04, 0x0a
        /*064e*/ 	.short	(.L_66 - .L_65)
	.align		4
.L_65:
        /*0650*/ 	.word	index@(.nv.constant0.matmul_kernel)
        /*0654*/ 	.short	0x0380
        /*0656*/ 	.short	0x0050


	//----- nvinfo : EIATTR_SW_WAR
	.align		4
.L_66:
        /*0658*/ 	.byte	0x04, 0x36
        /*065a*/ 	.short	(.L_68 - .L_67)
.L_67:
        /*065c*/ 	.word	0x00000008
.L_68:


//--------------------- .nv.compat                --------------------------
	.section	.nv.compat,"",@"SHT_CUDA_COMPAT_INFO"
	.align	4
        /*0000*/ 	.byte	0x02, 0x02, 0x02, 0x00, 0x02, 0x05, 0x05, 0x00, 0x02, 0x03, 0x00, 0x00, 0x02, 0x06, 0x01, 0x00


//--------------------- .nv.callgraph             --------------------------
	.section	.nv.callgraph,"",@"SHT_CUDA_CALLGRAPH"
	.align	4
	.sectionentsize	8
	.align		4
        /*0000*/ 	.word	0x00000000
	.align		4
        /*0004*/ 	.word	0xffffffff
	.align		4
        /*0008*/ 	.word	0x00000000
	.align		4
        /*000c*/ 	.word	0xfffffffe
	.align		4
        /*0010*/ 	.word	0x00000000
	.align		4
        /*0014*/ 	.word	0xfffffffd
	.align		4
        /*0018*/ 	.word	0x00000000
	.align		4
        /*001c*/ 	.word	0xfffffffc


//--------------------- .text.matmul_kernel       --------------------------
	.section	.text.matmul_kernel,"ax",@progbits
	.align	128
        .global         matmul_kernel
        .type           matmul_kernel,@function
        .size           matmul_kernel,(.L_x_20 - matmul_kernel)
        .other          matmul_kernel,@"STO_CUDA_ENTRY STV_DEFAULT"
matmul_kernel:
.text.matmul_kernel:
[----:B------:R-:W0:Y:S01]  /*0000*/  LDC R1, c[0x0][0x37c] ;  /* 0x0000df00ff017b82 */ /* 0x000e220000000800 */
[----:B------:R-:W1:Y:S01]  /*0010*/  S2R R0, SR_TID.X ;  /* 0x0000000000007919 */ /* 0x000e620000002100 */
[----:B0-----:R-:W-:Y:S01]  /*0020*/  VIADD R1, R1, 0xfffffef0 ;  /* 0xfffffef001017836 */ /* 0x001fe20000000000 */
[----:B------:R-:W0:Y:S01]  /*0030*/  LDCU.64 UR20, c[0x0][0x358] ;  /* 0x00006b00ff1477ac */ /* 0x000e220008000a00 */
[----:B-1----:R-:W-:-:S13]  /*0040*/  ISETP.GE.U32.AND P0, PT, R0, 0x20, PT ;  /* 0x000000200000780c */ /* 0x002fda0003f06070 */
[----:B------:R-:W-:Y:S02]  /*0050*/  VOTEU.ANY UP0, P0 ;  /* 0x0000000000ff7886 */ /* 0x000fe40000000100 */
[----:B------:R-:W-:Y:S05]  /*0060*/  BRA.U UP0, `(.L_x_0) ;  /* 0x0000000100b87547 */ /* 0x000fea000b800000 */
[----:B------:R-:W1:Y:S01]  /*0070*/  S2UR UR6, SR_CgaCtaId ;  /* 0x00000000000679c3 */ /* 0x000e620000008800 */
[----:B------:R-:W-:Y:S01]  /*0080*/  NOP ;  /* 0x0000000000007918 */ /* 0x000fe20000000000 */
[----:B------:R-:W-:Y:S02]  /*0090*/  UMOV UR4, 0x40 ;  /* 0x0000004000047882 */ /* 0x000fe40000000000 */
[----:B-1----:R-:W-:-:S09]  /*00a0*/  ULEA UR4, UR6, UR4, 0x18 ;  /* 0x0000000406047291 */ /* 0x002fd2000f8ec0ff */
[----:B------:R-:W1:Y:S01]  /*00b0*/  LDS.U8 R0, [UR4] ;  /* 0x00000004ff007984 */ /* 0x000e620008000000 */
[----:B------:R-:W-:Y:S02]  /*00c0*/  UMOV UR4, 0x400 ;  /* 0x0000040000047882 */ /* 0x000fe40000000000 */
[----:B------:R-:W-:Y:S01]  /*00d0*/  ULEA UR4, UR6, UR4, 0x18 ;  /* 0x0000000406047291 */ /* 0x000fe2000f8ec0ff */
[----:B-1----:R-:W-:-:S13]  /*00e0*/  ISETP.NE.AND P0, PT, R0, RZ, PT ;  /* 0x000000ff0000720c */ /* 0x002fda0003f05270 */
[----:B------:R-:W-:Y:S05]  /*00f0*/  @P0 BRA `(.L_x_1) ;  /* 0x00000000007c0947 */ /* 0x000fea0003800000 */
[----:B------:R-:W-:-:S13]  /*0100*/  ELECT P0, URZ, PT ;  /* 0x0000000000ff782f */ /* 0x000fda0003800000 */
[----:B------:R-:W-:Y:S05]  /*0110*/  @!P0 BRA `(.L_x_2) ;  /* 0x0000000000848947 */ /* 0x000fea0003800000 */
[----:B------:R-:W-:Y:S01]  /*0120*/  UMOV UR5, 0x4 ;  /* 0x0000000400057882 */ /* 0x000fe20000000000 */
[----:B------:R-:W-:Y:S02]  /*0130*/  IMAD.MOV.U32 R4, RZ, RZ, 0x1 ;  /* 0x00000001ff047424 */ /* 0x000fe400078e00ff */
[----:B------:R-:W-:Y:S02]  /*0140*/  IMAD.MOV.U32 R5, RZ, RZ, 0xf ;  /* 0x0000000fff057424 */ /* 0x000fe400078e00ff */
[----:B------:R-:W-:Y:S04]  /*0150*/  DEPBAR.LE SB1, 0x36 ;  /* 0x00009d800000791a */ /* 0x000fe80000000000 */
[----:B------:R-:W1:Y:S02]  /*0160*/  UTCATOMSWS.FIND_AND_SET.ALIGN UP1, UR5, UR5 ;  /* 0x00000005000575e3 */ /* 0x000e640008020800 */
[----:B-1----:R-:W-:-:S04]  /*0170*/  PLOP3.LUT P0, PT, PT, PT, UP1, 0x80, 0x8 ;  /* 0x000000000008781c */ /* 0x002fc80003f0f018 */
[----:B------:R-:W-:-:S04]  /*0180*/  SEL R0, RZ, 0xffffffff, !P0 ;  /* 0xffffffffff007807 */ /* 0x000fc80004000000 */
[----:B------:R-:W-:Y:S01]  /*0190*/  ISETP.NE.AND P0, PT, R0, RZ, PT ;  /* 0x000000ff0000720c */ /* 0x000fe20003f05270 */
[----:B------:R-:W-:-:S12]  /*01a0*/  IMAD.U32 R0, RZ, RZ, UR5 ;  /* 0x00000005ff007e24 */ /* 0x000fd8000f8e00ff */
[----:B------:R-:W-:Y:S05]  /*01b0*/  @P0 BRA `(.L_x_3) ;  /* 0x0000000000240947 */ /* 0x000fea0003800000 */
.L_x_4:
[----:B------:R-:W-:Y:S05]  /*01c0*/  NANOSLEEP 0x64 ;  /* 0x000000640000795d */ /* 0x000fea0003800000 */
[----:B------:R-:W-:-:S05]  /*01d0*/  UMOV UR5, 0x4 ;  /* 0x0000000400057882 */ /* 0x000fca0000000000 */
[----:B------:R-:W-:Y:S04]  /*01e0*/  DEPBAR.LE SB1, 0x36 ;  /* 0x00009d800000791a */ /* 0x000fe80000000000 */
[----:B------:R-:W1:Y:S02]  /*01f0*/  UTCATOMSWS.FIND_AND_SET.ALIGN UP1, UR5, UR5 ;  /* 0x00000005000575e3 */ /* 0x000e640008020800 */
[----:B-1----:R-:W-:-:S04]  /*0200*/  PLOP3.LUT P0, PT, PT, PT, UP1, 0x80, 0x8 ;  /* 0x000000000008781c */ /* 0x002fc80003f0f018 */
[----:B------:R-:W-:-:S04]  /*0210*/  SEL R0, RZ, 0xffffffff, !P0 ;  /* 0xffffffffff007807 */ /* 0x000fc80004000000 */
[----:B------:R-:W-:Y:S01]  /*0220*/  ISETP.NE.AND P0, PT, R0, RZ, PT ;  /* 0x000000ff0000720c */ /* 0x000fe20003f05270 */
[----:B------:R-:W-:-:S12]  /*0230*/  IMAD.U32 R0, RZ, RZ, UR5 ;  /* 0x00000005ff007e24 */ /* 0x000fd8000f8e00ff */
[----:B------:R-:W-:Y:S05]  /*0240*/  @!P0 BRA `(.L_x_4) ;  /* 0xfffffffc00dc8947 */ /* 0x000fea000383ffff */
.L_x_3:
[C---:B------:R-:W-:Y:S01]  /*0250*/  VIADD R3, R0.reuse, 0x10 ;  /* 0x0000001000037836 */ /* 0x040fe20000000000 */
[----:B------:R-:W-:Y:S01]  /*0260*/  UMOV UR5, 0x50 ;  /* 0x0000005000057882 */ /* 0x000fe20000000000 */
[----:B------:R-:W-:Y:S01]  /*0270*/  SHF.L.U32 R2, R5, R0, RZ ;  /* 0x0000000005027219 */ /* 0x000fe200000006ff */
[----:B------:R-:W-:Y:S01]  /*0280*/  ULEA UR5, UR6, UR5, 0x18 ;  /* 0x0000000506057291 */ /* 0x000fe2000f8ec0ff */
[----:B------:R-:W-:Y:S01]  /*0290*/  IMAD.SHL.U32 R0, R0, 0x20, RZ ;  /* 0x0000002000007824 */ /* 0x000fe200078e00ff */
[----:B------:R-:W-:-:S04]  /*02a0*/  SHF.L.U32 R3, R4, R3, RZ ;  /* 0x0000000304037219 */ /* 0x000fc800000006ff */
[----:B------:R-:W-:-:S05]  /*02b0*/  LOP3.LUT R2, R3, R2, RZ, 0xfc, !PT ;  /* 0x0000000203027212 */ /* 0x000fca00078efcff */
[----:B------:R1:W-:Y:S04]  /*02c0*/  ATOMS.OR RZ, [UR5], R2 ;  /* 0x00000002ffff798c */ /* 0x0003e8000b000005 */
[----:B------:R1:W-:Y:S01]  /*02d0*/  STS [UR4], R0 ;  /* 0x00000000ff007988 */ /* 0x0003e20008000804 */
[----:B------:R-:W-:Y:S05]  /*02e0*/  BRA `(.L_x_2) ;  /* 0x0000000000107947 */ /* 0x000fea0003800000 */
.L_x_1:
[----:B------:R-:W-:Y:S01]  /*02f0*/  IMAD.MOV.U32 R0, RZ, RZ, -0x1 ;  /* 0xffffffffff007424 */ /* 0x000fe200078e00ff */
[----:B------:R-:W-:-:S04]  /*0300*/  MOV R2, 0x330 ;  /* 0x0000033000027802 */ /* 0x000fc80000000f00 */
[----:B------:R1:W-:Y:S03]  /*0310*/  STS [UR4], R0 ;  /* 0x00000000ff007988 */ /* 0x0003e60008000804 */
[----:B01----:R-:W-:Y:S05]  /*0320*/  CALL.REL.NOINC `($__internal_1_$__cuda_sm10x_tcgen05_guardrail_trap_phase_invalid_during_alloc) ;  /* 0x000000b400a87944 */ /* 0x003fea0003c00000 */
.L_x_2:
[----:B------:R-:W-:Y:S05]  /*0330*/  WARPSYNC.ALL ;  /* 0x0000000000007948 */ /* 0x000fea0003800000 */
[----:B------:R-:W-:Y:S01]  /*0340*/  NOP ;  /* 0x0000000000007918 */ /* 0x000fe20000000000 */
.L_x_0:
[----:B------:R-:W2:Y:S08]  /*0350*/  LDC.64 R18, c[0x0][0x398] ;  /* 0x0000e600ff127b82 */ /* 0x000eb00000000a00 */
[----:B------:R-:W3:Y:S02]  /*0360*/  S2UR UR5, SR_CgaSize ;  /* 0x00000000000579c3 */ /* 0x000ee40000008a00 */
[----:B---3--:R-:W-:-:S12]  /*0370*/  UIMAD UR5, UR5, -0xa0, URZ ;  /* 0xffffff60050578a4 */ /* 0x008fd8000f8e02ff */
[----:B------:R-:W3:Y:S01]  /*0380*/  LDCU UR5, c[0x0][UR5+0x2b0] ;  /* 0x00005600050577ac */ /* 0x000ee20008000800 */
[----:B------:R-:W4:Y:S01]  /*0390*/  S2R R173, SR_TID.X ;  /* 0x0000000000ad7919 */ /* 0x000f220000002100 */
[----:B------:R-:W-:Y:S01]  /*03a0*/  PRMT R194, RZ, 0x7610, R194 ;  /* 0x00007610ffc27816 */ /* 0x000fe200000000c2 */
[----:B------:R-:W-:Y:S01]  /*03b0*/  UMOV UR9, 0x400 ;  /* 0x0000040000097882 */ /* 0x000fe20000000000 */
[----:B------:R-:W1:Y:S01]  /*03c0*/  LDCU.128 UR16, c[0x0][0x380] ;  /* 0x00007000ff1077ac */ /* 0x000e620008000c00 */
[----:B------:R-:W5:Y:S01]  /*03d0*/  S2UR UR4, SR_CTAID.X ;  /* 0x00000000000479c3 */ /* 0x000f620000002500 */
[----:B------:R-:W-:-:S07]  /*03e0*/  UMOV UR6, 0x1 ;  /* 0x0000000100067882 */ /* 0x000fce0000000000 */
[----:B------:R-:W0:Y:S01]  /*03f0*/  LDC.64 R22, c[0x0][0x3a0] ;  /* 0x0000e800ff167b82 */ /* 0x000e220000000a00 */
[----:B-12---:R-:W-:Y:S01]  /*0400*/  VIADD R0, R19, 0xff ;  /* 0x000000ff13007836 */ /* 0x006fe20000000000 */
[----:B------:R-:W-:-:S06]  /*0410*/  ISETP.NE.AND P3, PT, R18, RZ, PT ;  /* 0x000000ff1200720c */ /* 0x000fcc0003f65270 */
[----:B------:R-:W1:Y:S01]  /*0420*/  LDC.64 R20, c[0x0][0x3a8] ;  /* 0x0000ea00ff147b82 */ /* 0x000e620000000a00 */
[----:B------:R-:W-:Y:S02]  /*0430*/  SHF.R.S32.HI R3, RZ, 0x1f, R0 ;  /* 0x0000001fff037819 */ /* 0x000fe40000011400 */
[----:B-----5:R-:W-:Y:S02]  /*0440*/  I2FP.F32.U32 R5, UR4 ;  /* 0x0000000400057c45 */ /* 0x020fe40008201000 */
[----:B------:R-:W-:Y:S02]  /*0450*/  LEA.HI R3, R3, R0, RZ, 0x8 ;  /* 0x0000000003037211 */ /* 0x000fe400078f40ff */
[----:B----4-:R-:W-:Y:S01]  /*0460*/  SHF.R.U32.HI R85, RZ, 0x6, R173 ;  /* 0x00000006ff557819 */ /* 0x010fe200000116ad */
[----:B---3--:R-:W-:Y:S01]  /*0470*/  FMUL R5, R5, UR5 ;  /* 0x0000000505057c20 */ /* 0x008fe20008400000 */
[----:B------:R-:W-:Y:S01]  /*0480*/  SHF.R.S32.HI R3, RZ, 0x8, R3 ;  /* 0x00000008ff037819 */ /* 0x000fe20000011403 */
[----:B------:R-:W2:Y:S01]  /*0490*/  S2UR UR5, SR_CgaCtaId ;  /* 0x00000000000579c3 */ /* 0x000ea20000008800 */
[----:B------:R-:W-:Y:S01]  /*04a0*/  SGXT.U32 R85, R85, 0x1 ;  /* 0x000000015555781a */ /* 0x000fe20000000000 */
[----:B0-----:R-:W-:Y:S01]  /*04b0*/  VIADD R234, R22, 0x3f ;  /* 0x0000003f16ea7836 */ /* 0x001fe20000000000 */
[----:B------:R-:W-:Y:S01]  /*04c0*/  LOP3.LUT R215, R173, 0x3f, RZ, 0xc0, !PT ;  /* 0x0000003fadd77812 */ /* 0x000fe200078ec0ff */
[----:B------:R-:W-:Y:S01]  /*04d0*/  IMAD.SHL.U32 R4, R3, 0x8, RZ ;  /* 0x0000000803047824 */ /* 0x000fe200078e00ff */
[----:B------:R-:W-:Y:S01]  /*04e0*/  F2I.U32.TRUNC.NTZ R5, R5 ;  /* 0x0000000500057305 */ /* 0x000fe2000020f000 */
[----:B------:R-:W-:-:S03]  /*04f0*/  SHF.R.U32.HI R212, RZ, 0x5, R173 ;  /* 0x00000005ffd47819 */ /* 0x000fc600000116ad */
[----:B------:R-:W-:Y:S01]  /*0500*/  IABS R7, R4 ;  /* 0x0000000400077213 */ /* 0x000fe20000000000 */
[----:B-1----:R-:W-:-:S03]  /*0510*/  IMAD R33, R85, R20, RZ ;  /* 0x0000001455217224 */ /* 0x002fc600078e02ff */
[----:B------:R-:W0:Y:S01]  /*0520*/  I2F.RP R0, R7 ;  /* 0x0000000700007306 */ /* 0x000e220000209400 */
[----:B------:R-:W-:-:S04]  /*0530*/  IMAD R31, R20, 0x2, R33 ;  /* 0x00000002141f7824 */ /* 0x000fc800078e0221 */
[----:B------:R-:W-:Y:S01]  /*0540*/  IMAD R169, R20, 0x2, R31 ;  /* 0x0000000214a97824 */ /* 0x000fe200078e021f */
[----:B--2---:R-:W-:Y:S02]  /*0550*/  USHF.L.U32 UR4, UR5, 0x7, URZ ;  /* 0x0000000705047899 */ /* 0x004fe400080006ff */
[----:B------:R-:W-:Y:S01]  /*0560*/  ULEA UR9, UR5, UR9, 0x18 ;  /* 0x0000000905097291 */ /* 0x000fe2000f8ec0ff */
[----:B0-----:R-:W0:Y:S01]  /*0570*/  MUFU.RCP R0, R0 ;  /* 0x0000000000007308 */ /* 0x001e220000001000 */
[----:B------:R-:W-:Y:S02]  /*0580*/  ULOP3.LUT UR4, UR4, 0x80, URZ, 0xc0, !UPT ;  /* 0x0000008004047892 */ /* 0x000fe4000f8ec0ff */
[----:B------:R-:W-:Y:S01]  /*0590*/  UIADD3 UR11, UPT, UPT, UR9, 0xc000, URZ ;  /* 0x0000c000090b7890 */ /* 0x000fe2000fffe0ff */
[----:B0-----:R-:W-:Y:S01]  /*05a0*/  VIADD R2, R0, 0xffffffe ;  /* 0x0ffffffe00027836 */ /* 0x001fe20000000000 */
[----:B------:R-:W-:-:S03]  /*05b0*/  IABS R0, R5 ;  /* 0x0000000500007213 */ /* 0x000fc60000000000 */
[----:B------:R0:W1:Y:S02]  /*05c0*/  F2I.FTZ.U32.TRUNC.NTZ R3, R2 ;  /* 0x0000000200037305 */ /* 0x000064000021f000 */
[----:B0-----:R-:W-:Y:S02]  /*05d0*/  IMAD.MOV.U32 R2, RZ, RZ, RZ ;  /* 0x000000ffff027224 */ /* 0x001fe400078e00ff */
[----:B-1----:R-:W-:-:S04]  /*05e0*/  IMAD.MOV R6, RZ, RZ, -R3 ;  /* 0x000000ffff067224 */ /* 0x002fc800078e0a03 */
[----:B------:R-:W-:Y:S01]  /*05f0*/  IMAD R9, R6, R7, RZ ;  /* 0x0000000706097224 */ /* 0x000fe200078e02ff */
[----:B------:R-:W-:-:S03]  /*0600*/  IABS R6, R4 ;  /* 0x0000000400067213 */ /* 0x000fc60000000000 */
[----:B------:R-:W-:-:S04]  /*0610*/  IMAD.HI.U32 R3, R3, R9, R2 ;  /* 0x0000000903037227 */ /* 0x000fc800078e0002 */
[----:B------:R-:W-:Y:S02]  /*0620*/  IMAD.MOV R2, RZ, RZ, -R6 ;  /* 0x000000ffff027224 */ /* 0x000fe400078e0a06 */
[----:B------:R-:W-:-:S04]  /*0630*/  IMAD.HI.U32 R3, R3, R0, RZ ;  /* 0x0000000003037227 */ /* 0x000fc800078e00ff */
[----:B------:R-:W-:Y:S01]  /*0640*/  IMAD R0, R3, R2, R0 ;  /* 0x0000000203007224 */ /* 0x000fe200078e0200 */
[----:B------:R-:W-:Y:S04]  /*0650*/  BAR.SYNC.DEFER_BLOCKING 0x0 ;  /* 0x0000000000007b1d */ /* 0x000fe80000010000 */
[----:B------:R-:W-:-:S13]  /*0660*/  ISETP.GT.U32.AND P1, PT, R7, R0, PT ;  /* 0x000000000700720c */ /* 0x000fda0003f24070 */
[----:B------:R-:W-:Y:S02]  /*0670*/  @!P1 IMAD.IADD R0, R0, 0x1, -R7 ;  /* 0x0000000100009824 */ /* 0x000fe400078e0a07 */
[----:B------:R-:W-:Y:S01]  /*0680*/  @!P1 VIADD R3, R3, 0x1 ;  /* 0x0000000103039836 */ /* 0x000fe20000000000 */
[----:B------:R-:W-:Y:S02]  /*0690*/  ISETP.NE.AND P1, PT, R4, RZ, PT ;  /* 0x000000ff0400720c */ /* 0x000fe40003f25270 */
[----:B------:R-:W-:Y:S02]  /*06a0*/  ISETP.GE.U32.AND P0, PT, R0, R7, PT ;  /* 0x000000070000720c */ /* 0x000fe40003f06070 */
[----:B------:R-:W-:Y:S02]  /*06b0*/  LOP3.LUT R0, R5, R4, RZ, 0x3c, !PT ;  /* 0x0000000405007212 */ /* 0x000fe400078e3cff */
[----:B------:R-:W-:Y:S02]  /*06c0*/  IABS R7, R19 ;  /* 0x0000001300077213 */ /* 0x000fe40000000000 */
[----:B------:R-:W-:Y:S01]  /*06d0*/  ISETP.GE.AND P2, PT, R0, RZ, PT ;  /* 0x000000ff0000720c */ /* 0x000fe20003f46270 */
[----:B------:R-:W-:-:S06]  /*06e0*/  VIADD R0, R18, 0x3f ;  /* 0x0000003f12007836 */ /* 0x000fcc0000000000 */
[----:B------:R-:W-:-:S04]  /*06f0*/  @P0 VIADD R3, R3, 0x1 ;  /* 0x0000000103030836 */ /* 0x000fc80000000000 */
[----:B------:R-:W-:Y:S01]  /*0700*/  IMAD.MOV.U32 R2, RZ, RZ, R3 ;  /* 0x000000ffff027224 */ /* 0x000fe200078e0003 */
[----:B------:R-:W-:-:S03]  /*0710*/  SHF.R.S32.HI R3, RZ, 0x1f, R0 ;  /* 0x0000001fff037819 */ /* 0x000fc60000011400 */
[----:B------:R-:W-:Y:S01]  /*0720*/  @!P2 IMAD.MOV R2, RZ, RZ, -R2 ;  /* 0x000000ffff02a224 */ /* 0x000fe200078e0a02 */
[----:B------:R-:W-:Y:S02]  /*0730*/  @!P1 LOP3.LUT R2, RZ, R4, RZ, 0x33, !PT ;  /* 0x00000004ff029212 */ /* 0x000fe400078e33ff */
[----:B------:R-:W-:-:S03]  /*0740*/  LEA.HI R3, R3, R0, RZ, 0x6 ;  /* 0x0000000003037211 */ /* 0x000fc600078f30ff */
[----:B------:R-:W-:Y:S02]  /*0750*/  IMAD.SHL.U32 R11, R2, 0x8, RZ ;  /* 0x00000008020b7824 */ /* 0x000fe400078e00ff */
[----:B------:R-:W-:-:S03]  /*0760*/  IMAD.MOV R2, RZ, RZ, -R2 ;  /* 0x000000ffff027224 */ /* 0x000fc600078e0a02 */
[----:B------:R-:W-:Y:S01]  /*0770*/  LEA.HI.SX32 R3, R3, -R11, 0x1a ;  /* 0x8000000b03037211 */ /* 0x000fe200078fd2ff */
[----:B------:R-:W-:Y:S02]  /*0780*/  IMAD R10, R4, R2, R5 ;  /* 0x00000002040a7224 */ /* 0x000fe400078e0205 */
[----:B------:R-:W-:Y:S01]  /*0790*/  IMAD.MOV.U32 R2, RZ, RZ, RZ ;  /* 0x000000ffff027224 */ /* 0x000fe200078e00ff */
[----:B------:R-:W-:Y:S02]  /*07a0*/  VIMNMX R13, PT, PT, R3, 0x8, PT ;  /* 0x00000008030d7848 */ /* 0x000fe40003fe0100 */
[----:B------:R-:W-:Y:S02]  /*07b0*/  IABS R4, R10 ;  /* 0x0000000a00047213 */ /* 0x000fe40000000000 */
[----:B------:R-:W-:-:S04]  /*07c0*/  IABS R9, R13 ;  /* 0x0000000d00097213 */ /* 0x000fc80000000000 */
[----:B------:R-:W0:Y:S08]  /*07d0*/  I2F.RP R0, R9 ;  /* 0x0000000900007306 */ /* 0x000e300000209400 */
[----:B0-----:R-:W0:Y:S02]  /*07e0*/  MUFU.RCP R0, R0 ;  /* 0x0000000000007308 */ /* 0x001e240000001000 */
[----:B0-----:R-:W-:-:S06]  /*07f0*/  VIADD R3, R0, 0xffffffe ;  /* 0x0ffffffe00037836 */ /* 0x001fcc0000000000 */
[----:B------:R-:W0:Y:S02]  /*0800*/  F2I.FTZ.U32.TRUNC.NTZ R3, R3 ;  /* 0x0000000300037305 */ /* 0x000e24000021f000 */
[----:B0-----:R-:W-:-:S04]  /*0810*/  IMAD.MOV R6, RZ, RZ, -R3 ;  /* 0x000000ffff067224 */ /* 0x001fc800078e0a03 */
[----:B------:R-:W-:Y:S01]  /*0820*/  IMAD R5, R6, R9, RZ ;  /* 0x0000000906057224 */ /* 0x000fe200078e02ff */
[----:B------:R-:W-:-:S03]  /*0830*/  IABS R6, R13 ;  /* 0x0000000d00067213 */ /* 0x000fc60000000000 */
[----:B------:R-:W-:-:S04]  /*0840*/  IMAD.HI.U32 R2, R3, R5, R2 ;  /* 0x0000000503027227 */ /* 0x000fc800078e0002 */
[----:B------:R-:W-:Y:S02]  /*0850*/  IMAD.MOV.U32 R3, RZ, RZ, R7 ;  /* 0x000000ffff037224 */ /* 0x000fe400078e0007 */
[----:B------:R-:W-:Y:S02]  /*0860*/  IMAD.MOV.U32 R5, RZ, RZ, R4 ;  /* 0x000000ffff057224 */ /* 0x000fe400078e0004 */
[----:B------:R-:W-:Y:S01]  /*0870*/  IMAD.MOV R4, RZ, RZ, -R6 ;  /* 0x000000ffff047224 */ /* 0x000fe200078e0a06 */
[----:B------:R-:W-:Y:S01]  /*0880*/  IABS R6, R18 ;  /* 0x0000001200067213 */ /* 0x000fe20000000000 */
[----:B------:R-:W0:Y:S01]  /*0890*/  I2F.RP R7, R3 ;  /* 0x0000000300077306 */ /* 0x000e220000209400 */
[----:B------:R-:W-:-:S04]  /*08a0*/  IMAD.HI.U32 R0, R2, R5, RZ ;  /* 0x0000000502007227 */ /* 0x000fc800078e00ff */
[----:B------:R-:W-:Y:S02]  /*08b0*/  IMAD.MOV.U32 R2, RZ, RZ, R6 ;  /* 0x000000ffff027224 */ /* 0x000fe400078e0006 */
[----:B------:R-:W-:Y:S02]  /*08c0*/  IMAD R4, R0, R4, R5 ;  /* 0x0000000400047224 */ /* 0x000fe400078e0205 */
[----:B------:R-:W1:Y:S03]  /*08d0*/  I2F.RP R6, R2 ;  /* 0x0000000200067306 */ /* 0x000e660000209400 */
[----:B------:R-:W-:-:S05]  /*08e0*/  ISETP.GT.U32.AND P1, PT, R9, R4, PT ;  /* 0x000000040900720c */ /* 0x000fca0003f24070 */
[----:B0-----:R-:W0:Y:S08]  /*08f0*/  MUFU.RCP R7, R7 ;  /* 0x0000000700077308 */ /* 0x001e300000001000 */
[----:B-1----:R-:W1:Y:S01]  /*0900*/  MUFU.RCP R6, R6 ;  /* 0x0000000600067308 */ /* 0x002e620000001000 */
[----:B------:R-:W-:Y:S02]  /*0910*/  @!P1 IMAD.IADD R4, R4, 0x1, -R9 ;  /* 0x0000000104049824 */ /* 0x000fe400078e0a09 */
[----:B------:R-:W-:Y:S01]  /*0920*/  @!P1 VIADD R0, R0, 0x1 ;  /* 0x0000000100009836 */ /* 0x000fe20000000000 */
[----:B------:R-:W-:-:S02]  /*0930*/  ISETP.NE.AND P1, PT, R13, RZ, PT ;  /* 0x000000ff0d00720c */ /* 0x000fc40003f25270 */
[----:B------:R-:W-:Y:S02]  /*0940*/  ISETP.GE.U32.AND P0, PT, R4, R9, PT ;  /* 0x000000090400720c */ /* 0x000fe40003f06070 */
[----:B------:R-:W-:Y:S01]  /*0950*/  LOP3.LUT R4, R10, R13, RZ, 0x3c, !PT ;  /* 0x0000000d0a047212 */ /* 0x000fe200078e3cff */
[----:B0-----:R-:W-:-:S03]  /*0960*/  VIADD R5, R7, 0xffffffe ;  /* 0x0ffffffe07057836 */ /* 0x001fc60000000000 */
[----:B------:R-:W-:-:S03]  /*0970*/  ISETP.GE.AND P2, PT, R4, RZ, PT ;  /* 0x000000ff0400720c */ /* 0x000fc60003f46270 */
[----:B------:R-:W0:Y:S01]  /*0980*/  F2I.FTZ.U32.TRUNC.NTZ R5, R5 ;  /* 0x0000000500057305 */ /* 0x000e22000021f000 */
[----:B-1----:R-:W-:-:S03]  /*0990*/  VIADD R7, R6, 0xffffffe ;  /* 0x0ffffffe06077836 */ /* 0x002fc60000000000 */
[----:B------:R-:W-:-:S04]  /*09a0*/  @P0 VIADD R0, R0, 0x1 ;  /* 0x0000000100000836 */ /* 0x000fc80000000000 */
[----:B------:R-:W-:Y:S01]  /*09b0*/  IMAD.MOV.U32 R8, RZ, RZ, R0 ;  /* 0x000000ffff087224 */ /* 0x000fe200078e0000 */
[----:B------:R-:W1:Y:S03]  /*09c0*/  F2I.FTZ.U32.TRUNC.NTZ R7, R7 ;  /* 0x0000000700077305 */ /* 0x000e66000021f000 */
[----:B------:R-:W-:Y:S01]  /*09d0*/  @!P2 IMAD.MOV R8, RZ, RZ, -R8 ;  /* 0x000000ffff08a224 */ /* 0x000fe200078e0a08 */
[----:B------:R-:W-:Y:S01]  /*09e0*/  @!P1 LOP3.LUT R8, RZ, R13, RZ, 0x33, !PT ;  /* 0x0000000dff089212 */ /* 0x000fe200078e33ff */
[----:B0-----:R-:W-:-:S03]  /*09f0*/  IMAD.MOV R4, RZ, RZ, -R5 ;  /* 0x000000ffff047224 */ /* 0x001fc600078e0a05 */
[----:B------:R-:W-:Y:S01]  /*0a00*/  LEA R0, R8, UR4, 0x8 ;  /* 0x0000000408007c11 */ /* 0x000fe2000f8e40ff */
[----:B------:R-:W-:Y:S02]  /*0a10*/  IMAD.MOV R8, RZ, RZ, -R8 ;  /* 0x000000ffff087224 */ /* 0x000fe400078e0a08 */
[----:B------:R-:W-:Y:S01]  /*0a20*/  IMAD R9, R4, R3, RZ ;  /* 0x0000000304097224 */ /* 0x000fe200078e02ff */
[----:B------:R-:W-:Y:S01]  /*0a30*/  LOP3.LUT R0, R0, R85, RZ, 0xfc, !PT ;  /* 0x0000005500007212 */ /* 0x000fe200078efcff */
[----:B------:R-:W-:Y:S02]  /*0a40*/  IMAD.MOV.U32 R4, RZ, RZ, RZ ;  /* 0x000000ffff047224 */ /* 0x000fe400078e00ff */
[----:B-1----:R-:W-:Y:S01]  /*0a50*/  IMAD.MOV R6, RZ, RZ, -R7 ;  /* 0x000000ffff067224 */ /* 0x002fe200078e0a07 */
[----:B------:R-:W-:Y:S01]  /*0a60*/  IABS R162, R0 ;  /* 0x0000000000a27213 */ /* 0x000fe20000000000 */
[----:B------:R-:W-:Y:S01]  /*0a70*/  IMAD.HI.U32 R4, R5, R9, R4 ;  /* 0x0000000905047227 */ /* 0x000fe200078e0004 */
[----:B------:R-:W-:-:S02]  /*0a80*/  LOP3.LUT R147, R0, 0x6, RZ, 0xfc, !PT ;  /* 0x0000000600937812 */ /* 0x000fc400078efcff */
[----:B------:R-:W-:Y:S01]  /*0a90*/  LOP3.LUT R137, R0, 0x10, RZ, 0xfc, !PT ;  /* 0x0000001000897812 */ /* 0x000fe200078efcff */
[----:B------:R-:W-:Y:S01]  /*0aa0*/  IMAD.MOV.U32 R9, RZ, RZ, R6 ;  /* 0x000000ffff097224 */ /* 0x000fe200078e0006 */
[----:B------:R-:W-:Y:S01]  /*0ab0*/  IABS R160, R147 ;  /* 0x0000009300a07213 */ /* 0x000fe20000000000 */
[----:B------:R-:W-:Y:S01]  /*0ac0*/  IMAD.HI.U32 R5, R4, R162, RZ ;  /* 0x000000a204057227 */ /* 0x000fe200078e00ff */
[----:B------:R-:W-:Y:S02]  /*0ad0*/  IABS R156, R137 ;  /* 0x00000089009c7213 */ /* 0x000fe40000000000 */
[C---:B------:R-:W-:Y:S01]  /*0ae0*/  LOP3.LUT R127, R0.reuse, 0x1a, RZ, 0xfc, !PT ;  /* 0x0000001a007f7812 */ /* 0x040fe200078efcff */
[----:B------:R-:W-:Y:S01]  /*0af0*/  IMAD R9, R9, R2, RZ ;  /* 0x0000000209097224 */ /* 0x000fe200078e02ff */
[C---:B------:R-:W-:Y:S01]  /*0b00*/  LOP3.LUT R117, R0.reuse, 0x24, RZ, 0xfc, !PT ;  /* 0x0000002400757812 */ /* 0x040fe200078efcff */
[----:B------:R-:W-:Y:S01]  /*0b10*/  IMAD.MOV.U32 R6, RZ, RZ, RZ ;  /* 0x000000ffff067224 */ /* 0x000fe200078e00ff */
[----:B------:R-:W-:Y:S01]  /*0b20*/  IABS R146, R127 ;  /* 0x0000007f00927213 */ /* 0x000fe20000000000 */
[----:B------:R-:W-:Y:S01]  /*0b30*/  IMAD R8, R13, R8, R10 ;  /* 0x000000080d087224 */ /* 0x000fe200078e020a */
[----:B------:R-:W-:Y:S01]  /*0b40*/  IABS R136, R117 ;  /* 0x0000007500887213 */ /* 0x000fe20000000000 */
[----:B------:R-:W-:Y:S01]  /*0b50*/  IMAD.MOV R10, RZ, RZ, -R5 ;  /* 0x000000ffff0a7224 */ /* 0x000fe200078e0a05 */
[C---:B------:R-:W-:Y:S01]  /*0b60*/  LOP3.LUT R151, R0.reuse, 0x2, RZ, 0xfc, !PT ;  /* 0x0000000200977812 */ /* 0x040fe200078efcff */
[----:B------:R-:W-:Y:S01]  /*0b70*/  IMAD.HI.U32 R5, R7, R9, R6 ;  /* 0x0000000907057227 */ /* 0x000fe200078e0006 */
[----:B------:R-:W-:-:S02]  /*0b80*/  LOP3.LUT R107, R0, 0x2e, RZ, 0xfc, !PT ;  /* 0x0000002e006b7812 */ /* 0x000fc400078efcff */
[----:B------:R-:W-:Y:S01]  /*0b90*/  IABS R32, R151 ;  /* 0x0000009700207213 */ /* 0x000fe20000000000 */
[----:B------:R-:W-:Y:S01]  /*0ba0*/  IMAD.HI.U32 R9, R4, R160, RZ ;  /* 0x000000a004097227 */ /* 0x000fe200078e00ff */
[----:B------:R-:W-:Y:S01]  /*0bb0*/  IABS R126, R107 ;  /* 0x0000006b007e7213 */ /* 0x000fe20000000000 */
[----:B------:R-:W-:Y:S01]  /*0bc0*/  STL [R1+0xc8], R151 ;  /* 0x0000c89701007387 */ /* 0x000fe20000100800 */
[C---:B------:R-:W-:Y:S01]  /*0bd0*/  LOP3.LUT R141, R0.reuse, 0xc, RZ, 0xfc, !PT ;  /* 0x0000000c008d7812 */ /* 0x040fe200078efcff */
[----:B------:R-:W-:Y:S01]  /*0be0*/  IMAD.MOV R9, RZ, RZ, -R9 ;  /* 0x000000ffff097224 */ /* 0x000fe200078e0a09 */
[----:B------:R-:W-:Y:S01]  /*0bf0*/  LOP3.LUT R97, R0, 0x38, RZ, 0xfc, !PT ;  /* 0x0000003800617812 */ /* 0x000fe200078efcff */
[----:B------:R-:W-:Y:S01]  /*0c00*/  IMAD.HI.U32 R7, R4, R32, RZ ;  /* 0x0000002004077227 */ /* 0x000fe200078e00ff */
[----:B------:R-:W-:Y:S02]  /*0c10*/  IABS R154, R141 ;  /* 0x0000008d009a7213 */ /* 0x000fe40000000000 */
[----:B------:R-:W-:Y:S01]  /*0c20*/  IABS R112, R97 ;  /* 0x0000006100707213 */ /* 0x000fe20000000000 */
[----:B------:R-:W-:Y:S01]  /*0c30*/  IMAD R160, R3, R9, R160 ;  /* 0x0000000903a07224 */ /* 0x000fe200078e02a0 */
[----:B------:R-:W-:Y:S01]  /*0c40*/  LOP3.LUT R131, R0, 0x16, RZ, 0xfc, !PT ;  /* 0x0000001600837812 */ /* 0x000fe200078efcff */
[----:B------:R-:W-:Y:S01]  /*0c50*/  IMAD.HI.U32 R9, R4, R156, RZ ;  /* 0x0000009c04097227 */ /* 0x000fe200078e00ff */
[----:B------:R-:W-:-:S02]  /*0c60*/  LOP3.LUT R93, R0, 0x42, RZ, 0xfc, !PT ;  /* 0x00000042005d7812 */ /* 0x000fc400078efcff */
[----:B------:R-:W-:Y:S01]  /*0c70*/  IABS R144, R131 ;  /* 0x0000008300907213 */ /* 0x000fe20000000000 */
[----:B------:R-:W-:Y:S01]  /*0c80*/  IMAD.MOV R9, RZ, RZ, -R9 ;  /* 0x000000ffff097224 */ /* 0x000fe200078e0a09 */
[----:B------:R-:W-:Y:S01]  /*0c90*/  IABS R104, R93 ;  /* 0x0000005d00687213 */ /* 0x000fe20000000000 */
[----:B------:R-:W-:Y:S01]  /*0ca0*/  IMAD.MOV R7, RZ, RZ, -R7 ;  /* 0x000000ffff077224 */ /* 0x000fe200078e0a07 */
[C---:B------:R-:W-:Y:S01]  /*0cb0*/  LOP3.LUT R121, R0.reuse, 0x20, RZ, 0xfc, !PT ;  /* 0x0000002000797812 */ /* 0x040fe200078efcff */
[C---:B------:R-:W-:Y:S01]  /*0cc0*/  IMAD R156, R3.reuse, R9, R156 ;  /* 0x00000009039c7224 */ /* 0x040fe200078e029c */
[----:B------:R-:W-:Y:S01]  /*0cd0*/  LOP3.LUT R75, R0, 0x4c, RZ, 0xfc, !PT ;  /* 0x0000004c004b7812 */ /* 0x000fe200078efcff */
[----:B------:R-:W-:Y:S01]  /*0ce0*/  IMAD.HI.U32 R9, R4, R146, RZ ;  /* 0x0000009204097227 */ /* 0x000fe200078e00ff */
[----:B------:R-:W-:Y:S02]  /*0cf0*/  IABS R134, R121 ;  /* 0x0000007900867213 */ /* 0x000fe40000000000 */
[----:B------:R-:W-:Y:S01]  /*0d00*/  IABS R90, R75 ;  /* 0x0000004b005a7213 */ /* 0x000fe20000000000 */
[----:B------:R-:W-:Y:S01]  /*0d10*/  IMAD.MOV R9, RZ, RZ, -R9 ;  /* 0x000000ffff097224 */ /* 0x000fe200078e0a09 */
[C---:B------:R-:W-:Y:S01]  /*0d20*/  LOP3.LUT R111, R0.reuse, 0x2a, RZ, 0xfc, !PT ;  /* 0x0000002a006f7812 */ /* 0x040fe200078efcff */
[C---:B------:R-:W-:Y:S01]  /*0d30*/  IMAD R32, R3.reuse, R7, R32 ;  /* 0x0000000703207224 */ /* 0x040fe200078e0220 */
[----:B------:R-:W-:Y:S01]  /*0d40*/  LOP3.LUT R65, R0, 0x56, RZ, 0xfc, !PT ;  /* 0x0000005600417812 */ /* 0x000fe200078efcff */
[----:B------:R-:W-:Y:S01]  /*0d50*/  IMAD R146, R3, R9, R146 ;  /* 0x0000000903927224 */ /* 0x000fe200078e0292 */
[----:B------:R-:W-:Y:S01]  /*0d60*/  IABS R124, R111 ;  /* 0x0000006f007c7213 */ /* 0x000fe20000000000 */
[----:B------:R-:W-:Y:S01]  /*0d70*/  IMAD.HI.U32 R9, R4, R136, RZ ;  /* 0x0000008804097227 */ /* 0x000fe200078e00ff */
[----:B------:R-:W-:-:S02]  /*0d80*/  IABS R66, R65 ;  /* 0x0000004100427213 */ /* 0x000fc40000000000 */
        /* <DEDUP_REMOVED lines=22> */
[----:B------:R-:W-:Y:S01]  /*0ef0*/  IMAD R154, R3, R7, R154 ;  /* 0x00000007039a7224 */ /* 0x000fe200078e029a */
[----:B------:R-:W-:Y:S01]  /*0f00*/  LOP3.LUT R39, R0, 0x72, RZ, 0xfc, !PT ;  /* 0x0000007200277812 */ /* 0x000fe200078efcff */
[----:B------:R-:W-:Y:S01]  /*0f10*/  IMAD.HI.U32 R7, R4, R144, RZ ;  /* 0x0000009004077227 */ /* 0x000fe200078e00ff */
[----:B------:R-:W-:-:S02]  /*0f20*/  IABS R50, R35 ;  /* 0x0000002300327213 */ /* 0x000fc40000000000 */
[----:B------:R-:W-:Y:S01]  /*0f30*/  IABS R78, R39 ;  /* 0x00000027004e7213 */ /* 0x000fe20000000000 */
[C---:B------:R-:W-:Y:S01]  /*0f40*/  IMAD R112, R3.reuse, R9, R112 ;  /* 0x0000000903707224 */ /* 0x040fe200078e0270 */
[----:B------:R-:W-:Y:S01]  /*0f50*/  LOP3.LUT R149, R0, 0x4, RZ, 0xfc, !PT ;  /* 0x0000000400957812 */ /* 0x000fe200078efcff */
[----:B------:R-:W-:Y:S01]  /*0f60*/  IMAD.HI.U32 R9, R4, R104, RZ ;  /* 0x0000006804097227 */ /* 0x000fe200078e00ff */
[C---:B------:R-:W-:Y:S02]  /*0f70*/  LOP3.LUT R36, R0.reuse, 0x7e, RZ, 0xfc, !PT ;  /* 0x0000007e00247812 */ /* 0x040fe400078efcff */
        /* <DEDUP_REMOVED lines=8> */
[----:B------:R-:W-:Y:S01]  /*1000*/  IABS R30, R145 ;  /* 0x00000091001e7213 */ /* 0x000fe20000000000 */
[----:B------:R-:W-:Y:S01]  /*1010*/  STL [R1+0xc4], R149 ;  /* 0x0000c49501007387 */ /* 0x000fe20000100800 */
[----:B------:R-:W-:Y:S01]  /*1020*/  LOP3.LUT R139, R0, 0xe, RZ, 0xfc, !PT ;  /* 0x0000000e008b7812 */ /* 0x000fe200078efcff */
[C---:B------:R-:W-:Y:S01]  /*1030*/  IMAD R104, R3.reuse, R9, R104 ;  /* 0x0000000903687224 */ /* 0x040fe200078e0268 */
[----:B------:R-:W-:Y:S01]  /*1040*/  IABS R158, R143 ;  /* 0x0000008f009e7213 */ /* 0x000fe20000000000 */
[----:B------:R-:W-:Y:S01]  /*1050*/  IMAD.HI.U32 R9, R4, R90, RZ ;  /* 0x0000005a04097227 */ /* 0x000fe200078e00ff */
[C---:B------:R-:W-:Y:S01]  /*1060*/  LOP3.LUT R135, R0.reuse, 0x12, RZ, 0xfc, !PT ;  /* 0x0000001200877812 */ /* 0x040fe200078efcff */
[----:B------:R-:W-:Y:S01]  /*1070*/  STL [R1+0xc0], R147 ;  /* 0x0000c09301007387 */ /* 0x000fe20000100800 */
[----:B------:R-:W-:Y:S01]  /*1080*/  IABS R150, R139 ;  /* 0x0000008b00967213 */ /* 0x000fe20000000000 */
[----:B------:R-:W-:Y:S01]  /*1090*/  IMAD.MOV R7, RZ, RZ, -R7 ;  /* 0x000000ffff077224 */ /* 0x000fe200078e0a07 */
[----:B------:R-:W-:Y:S01]  /*10a0*/  IABS R152, R135 ;  /* 0x0000008700987213 */ /* 0x000fe20000000000 */
[----:B------:R-:W-:Y:S01]  /*10b0*/  IMAD.MOV R9, RZ, RZ, -R9 ;  /* 0x000000ffff097224 */ /* 0x000fe200078e0a09 */
[C---:B------:R-:W-:Y:S01]  /*10c0*/  ISETP.GT.U32.AND P6, PT, R3.reuse, R160, PT ;  /* 0x000000a00300720c */ /* 0x040fe20003fc4070 */
[C---:B------:R-:W-:Y:S01]  /*10d0*/  IMAD R134, R3.reuse, R7, R134 ;  /* 0x0000000703867224 */ /* 0x040fe200078e0286 */
[----:B------:R-:W-:Y:S01]  /*10e0*/  LOP3.LUT R133, R0, 0x14, RZ, 0xfc, !PT ;  /* 0x0000001400857812 */ /* 0x000fe200078efcff */
[----:B------:R-:W-:Y:S01]  /*10f0*/  IMAD.HI.U32 R7, R4, R124, RZ ;  /* 0x0000007c04077227 */ /* 0x000fe200078e00ff */
[C---:B------:R-:W-:Y:S01]  /*1100*/  LOP3.LUT R129, R0.reuse, 0x18, RZ, 0xfc, !PT ;  /* 0x0000001800817812 */ /* 0x040fe200078efcff */
[----:B------:R-:W-:Y:S01]  /*1110*/  STL [R1+0xbc], R145 ;  /* 0x0000bc9101007387 */ /* 0x000fe20000100800 */
[----:B------:R-:W-:Y:S01]  /*1120*/  IABS R148, R133 ;  /* 0x0000008500947213 */ /* 0x000fe20000000000 */
[C---:B------:R-:W-:Y:S01]  /*1130*/  IMAD R90, R3.reuse, R9, R90 ;  /* 0x00000009035a7224 */ /* 0x040fe200078e025a */
[----:B------:R-:W-:Y:S01]  /*1140*/  LOP3.LUT R123, R0, 0x1e, RZ, 0xfc, !PT ;  /* 0x0000001e007b7812 */ /* 0x000fe200078efcff */
[----:B------:R-:W-:Y:S01]  /*1150*/  IMAD.HI.U32 R9, R4, R66, RZ ;  /* 0x0000004204097227 */ /* 0x000fe200078e00ff */
[----:B------:R-:W-:Y:S01]  /*1160*/  IABS R140, R129 ;  /* 0x00000081008c7213 */ /* 0x000fe20000000000 */
[----:B------:R-:W-:Y:S01]  /*1170*/  STL [R1+0xb8], R143 ;  /* 0x0000b88f01007387 */ /* 0x000fe20000100800 */
[C---:B------:R-:W-:Y:S01]  /*1180*/  LOP3.LUT R125, R0.reuse, 0x1c, RZ, 0xfc, !PT ;  /* 0x0000001c007d7812 */ /* 0x040fe200078efcff */
[----:B------:R-:W-:Y:S01]  /*1190*/  IMAD.MOV R7, RZ, RZ, -R7 ;  /* 0x000000ffff077224 */ /* 0x000fe200078e0a07 */
[----:B------:R-:W-:Y:S01]  /*11a0*/  IABS R138, R123 ;  /* 0x0000007b008a7213 */ /* 0x000fe20000000000 */
[----:B------:R-:W-:Y:S01]  /*11b0*/  IMAD.MOV R9, RZ, RZ, -R9 ;  /* 0x000000ffff097224 */ /* 0x000fe200078e0a09 */
[----:B------:R-:W-:Y:S01]  /*11c0*/  IABS R142, R125 ;  /* 0x0000007d008e7213 */ /* 0x000fe20000000000 */
[C---:B------:R-:W-:Y:S01]  /*11d0*/  IMAD R124, R3.reuse, R7, R124 ;  /* 0x00000007037c7224 */ /* 0x040fe200078e027c */
[----:B------:R-:W-:Y:S01]  /*11e0*/  LOP3.LUT R119, R0, 0x22, RZ, 0xfc, !PT ;  /* 0x0000002200777812 */ /* 0x000fe200078efcff */
[----:B------:R-:W-:Y:S01]  /*11f0*/  IMAD.HI.U32 R7, R4, R116, RZ ;  /* 0x0000007404077227 */ /* 0x000fe200078e00ff */
[C---:B------:R-:W-:Y:S01]  /*1200*/  LOP3.LUT R115, R0.reuse, 0x26, RZ, 0xfc, !PT ;  /* 0x0000002600737812 */ /* 0x040fe200078efcff */
[----:B------:R-:W-:Y:S01]  /*1210*/  STL [R1+0x100], R141 ;  /* 0x0001008d01007387 */ /* 0x000fe20000100800 */
[----:B------:R-:W-:Y:S01]  /*1220*/  IABS R130, R119 ;  /* 0x0000007700827213 */ /* 0x000fe20000000000 */
[----:B------:R-:W-:Y:S01]  /*1230*/  IMAD R66, R3, R9, R66 ;  /* 0x0000000903427224 */ /* 0x000fe200078e0242 */
[C---:B------:R-:W-:Y:S01]  /*1240*/  LOP3.LUT R113, R0.reuse, 0x28, RZ, 0xfc, !PT ;  /* 0x0000002800717812 */ /* 0x040fe200078efcff */
[----:B------:R-:W-:Y:S01]  /*1250*/  IMAD.IADD R6, R11, 0x1, R8 ;  /* 0x000000010b067824 */ /* 0x000fe200078e0208 */
[----:B------:R-:W-:Y:S01]  /*1260*/  LOP3.LUT R109, R0, 0x2c, RZ, 0xfc, !PT ;  /* 0x0000002c006d7812 */ /* 0x000fe200078efcff */
[----:B------:R-:W-:Y:S01]  /*1270*/  IMAD.HI.U32 R9, R4, R56, RZ ;  /* 0x0000003804097227 */ /* 0x000fe200078e00ff */
[----:B------:R-:W-:Y:S01]  /*1280*/  IABS R132, R115 ;  /* 0x0000007300847213 */ /* 0x000fe20000000000 */
[----:B------:R-:W-:Y:S01]  /*1290*/  STL [R1+0xfc], R139 ;  /* 0x0000fc8b01007387 */ /* 0x000fe20000100800 */
[----:B------:R-:W-:Y:S01]  /*12a0*/  IABS R128, R113 ;  /* 0x0000007100807213 */ /* 0x000fe20000000000 */
[----:B------:R-:W-:Y:S01]  /*12b0*/  IMAD.MOV R7, RZ, RZ, -R7 ;  /* 0x000000ffff077224 */ /* 0x000fe200078e0a07 */
[----:B------:R-:W-:Y:S01]  /*12c0*/  IABS R120, R109 ;  /* 0x0000006d00787213 */ /* 0x000fe20000000000 */
[----:B------:R-:W-:Y:S01]  /*12d0*/  IMAD.MOV R9, RZ, RZ, -R9 ;  /* 0x000000ffff097224 */ /* 0x000fe200078e0a09 */
[----:B------:R-:W-:Y:S01]  /*12e0*/  LOP3.LUT R105, R0, 0x30, RZ, 0xfc, !PT ;  /* 0x0000003000697812 */ /* 0x000fe200078efcff */
[----:B------:R-:W-:Y:S01]  /*12f0*/  IMAD R15, R6, 0x40, R215 ;  /* 0x00000040060f7824 */ /* 0x000fe200078e02d7 */
[----:B------:R-:W-:Y:S01]  /*1300*/  LOP3.LUT R103, R0, 0x32, RZ, 0xfc, !PT ;  /* 0x0000003200677812 */ /* 0x000fe200078efcff */
[C---:B------:R-:W-:Y:S01]  /*1310*/  IMAD R116, R3.reuse, R7, R116 ;  /* 0x0000000703747224 */ /* 0x040fe200078e0274 */
[----:B------:R-:W-:Y:S01]  /*1320*/  IABS R122, R105 ;  /* 0x00000069007a7213 */ /* 0x000fe20000000000 */
[----:B------:R-:W-:Y:S01]  /*1330*/  IMAD.HI.U32 R7, R4, R102, RZ ;  /* 0x0000006604077227 */ /* 0x000fe200078e00ff */
[----:B------:R-:W-:Y:S01]  /*1340*/  IABS R118, R103 ;  /* 0x0000006700767213 */ /* 0x000fe20000000000 */
[----:B------:R-:W-:Y:S01]  /*1350*/  STL [R1+0xf8], R137 ;  /* 0x0000f88901007387 */ /* 0x000fe20000100800 */
[C---:B------:R-:W-:Y:S01]  /*1360*/  LOP3.LUT R99, R0.reuse, 0x36, RZ, 0xfc, !PT ;  /* 0x0000003600637812 */ /* 0x040fe200078efcff */
[C---:B------:R-:W-:Y:S01]  /*1370*/  IMAD R56, R3.reuse, R9, R56 ;  /* 0x0000000903387224 */ /* 0x040fe200078e0238 */
[----:B------:R-:W-:Y:S01]  /*1380*/  IABS R9, R15 ;  /* 0x0000000f00097213 */ /* 0x000fe20000000000 */
[----:B------:R-:W-:Y:S01]  /*1390*/  IMAD.MOV R7, RZ, RZ, -R7 ;  /* 0x000000ffff077224 */ /* 0x000fe200078e0a07 */
[----:B------:R-:W-:Y:S01]  /*13a0*/  LOP3.LUT R95, R0, 0x3a, RZ, 0xfc, !PT ;  /* 0x0000003a005f7812 */ /* 0x000fe200078efcff */
[----:B------:R-:W-:Y:S01]  /*13b0*/  IMAD.HI.U32 R8, R4, R164, RZ ;  /* 0x000000a404087227 */ /* 0x000fe200078e00ff */
[C---:B------:R-:W-:Y:S01]  /*13c0*/  LOP3.LUT R27, R0.reuse, 0x3c, RZ, 0xfc, !PT ;  /* 0x0000003c001b7812 */ /* 0x040fe200078efcff */
[----:B------:R-:W-:Y:S01]  /*13d0*/  STL [R1+0xf4], R135 ;  /* 0x0000f48701007387 */ /* 0x000fe20000100800 */
[----:B------:R-:W-:Y:S01]  /*13e0*/  IABS R114, R99 ;  /* 0x0000006300727213 */ /* 0x000fe20000000000 */
[----:B------:R-:W-:Y:S01]  /*13f0*/  IMAD R102, R3, R7, R102 ;  /* 0x0000000703667224 */ /* 0x000fe200078e0266 */
[----:B------:R-:W-:Y:S01]  /*1400*/  IABS R110, R95 ;  /* 0x0000005f006e7213 */ /* 0x000fe20000000000 */
[----:B------:R-:W-:Y:S01]  /*1410*/  IMAD.HI.U32 R5, R5, R9, RZ ;  /* 0x0000000905057227 */ /* 0x000fe200078e00ff */
[----:B------:R-:W-:Y:S01]  /*1420*/  IABS R108, R27 ;  /* 0x0000001b006c7213 */ /* 0x000fe20000000000 */
[----:B------:R-:W-:Y:S01]  /*1430*/  STL [R1+0xf0], R133 ;  /* 0x0000f08501007387 */ /* 0x000fe20000100800 */
[----:B------:R-:W-:Y:S01]  /*1440*/  LOP3.LUT R17, R0, 0x40, RZ, 0xfc, !PT ;  /* 0x0000004000117812 */ /* 0x000fe200078efcff */
[----:B------:R-:W-:Y:S01]  /*1450*/  IMAD.HI.U32 R7, R4, R100, RZ ;  /* 0x0000006404077227 */ /* 0x000fe200078e00ff */
[C---:B------:R-:W-:Y:S01]  /*1460*/  LOP3.LUT R92, R0.reuse, 0x44, RZ, 0xfc, !PT ;  /* 0x00000044005c7812 */ /* 0x040fe200078efcff */
[----:B------:R-:W-:Y:S01]  /*1470*/  STL [R1+0xec], R131 ;  /* 0x0000ec8301007387 */ /* 0x000fe20000100800 */
[----:B------:R-:W-:Y:S01]  /*1480*/  LOP3.LUT R91, R0, 0x46, RZ, 0xfc, !PT ;  /* 0x00000046005b7812 */ /* 0x000fe200078efcff */
[----:B------:R-:W-:Y:S01]  /*1490*/  IMAD.MOV R5, RZ, RZ, -R5 ;  /* 0x000000ffff057224 */ /* 0x000fe200078e0a05 */
[----:B------:R-:W-:Y:S01]  /*14a0*/  IABS R96, R17 ;  /* 0x0000001100607213 */ /* 0x000fe20000000000 */
[----:B------:R-:W-:Y:S01]  /*14b0*/  IMAD.MOV R7, RZ, RZ, -R7 ;  /* 0x000000ffff077224 */ /* 0x000fe200078e0a07 */
[----:B------:R-:W-:Y:S01]  /*14c0*/  IABS R98, R92 ;  /* 0x0000005c00627213 */ /* 0x000fe20000000000 */
[----:B------:R-:W-:Y:S01]  /*14d0*/  IMAD R5, R2, R5, R9 ;  /* 0x0000000502057224 */ /* 0x000fe200078e0209 */
[----:B------:R-:W-:Y:S01]  /*14e0*/  IABS R106, R91 ;  /* 0x0000005b006a7213 */ /* 0x000fe20000000000 */
[C---:B------:R-:W-:Y:S01]  /*14f0*/  IMAD R100, R3.reuse, R7, R100 ;  /* 0x0000000703647224 */ /* 0x040fe200078e0264 */
[----:B------:R-:W-:Y:S01]  /*1500*/  LOP3.LUT R77, R0, 0x4a, RZ, 0xfc, !PT ;  /* 0x0000004a004d7812 */ /* 0x000fe200078efcff */
[----:B------:R-:W-:Y:S01]  /*1510*/  IMAD.HI.U32 R7, R4, R88, RZ ;  /* 0x0000005804077227 */ /* 0x000fe200078e00ff */
[----:B------:R-:W-:Y:S01]  /*1520*/  ISETP.GT.U32.AND P0, PT, R2, R5, PT ;  /* 0x000000050200720c */ /* 0x000fe20003f04070 */
[----:B------:R-:W-:Y:S01]  /*1530*/  STL [R1+0xe8], R129 ;  /* 0x0000e88101007387 */ /* 0x000fe20000100800 */
[C---:B------:R-:W-:Y:S01]  /*1540*/  LOP3.LUT R73, R0.reuse, 0x4e, RZ, 0xfc, !PT ;  /* 0x0000004e00497812 */ /* 0x040fe200078efcff */
[----:B------:R-:W-:Y:S01]  /*1550*/  IMAD.MOV R7, RZ, RZ, -R7 ;  /* 0x000000ffff077224 */ /* 0x000fe200078e0a07 */
[----:B------:R-:W-:Y:S01]  /*1560*/  LOP3.LUT R71, R0, 0x50, RZ, 0xfc, !PT ;  /* 0x0000005000477812 */ /* 0x000fe200078efcff */
[C---:B------:R-:W-:Y:S01]  /*1570*/  IMAD R162, R3.reuse, R10, R162 ;  /* 0x0000000a03a27224 */ /* 0x040fe200078e02a2 */
[----:B------:R-:W-:Y:S01]  /*1580*/  IABS R94, R77 ;  /* 0x0000004d005e7213 */ /* 0x000fe20000000000 */
[C---:B------:R-:W-:Y:S01]  /*1590*/  IMAD R88, R3.reuse, R7, R88 ;  /* 0x0000000703587224 */ /* 0x040fe200078e0258 */
[----:B------:R-:W-:Y:S01]  /*15a0*/  IABS R72, R73 ;  /* 0x0000004900487213 */ /* 0x000fe20000000000 */
[----:B------:R-:W-:Y:S01]  /*15b0*/  IMAD.HI.U32 R7, R4, R64, RZ ;  /* 0x0000004004077227 */ /* 0x000fe200078e00ff */
[----:B------:R-:W-:Y:S01]  /*15c0*/  ISETP.GT.U32.AND P1, PT, R3, R162, PT ;  /* 0x000000a20300720c */ /* 0x000fe20003f24070 */
[----:B------:R-:W-:Y:S01]  /*15d0*/  STL [R1+0xe4], R127 ;  /* 0x0000e47f01007387 */ /* 0x000fe20000100800 */
[----:B------:R-:W-:Y:S01]  /*15e0*/  IABS R68, R71 ;  /* 0x0000004700447213 */ /* 0x000fe20000000000 */
[----:B------:R-:W-:Y:S01]  /*15f0*/  IMAD.MOV R7, RZ, RZ, -R7 ;  /* 0x000000ffff077224 */ /* 0x000fe200078e0a07 */
[C---:B------:R-:W-:Y:S01]  /*1600*/  LOP3.LUT R67, R0.reuse, 0x54, RZ, 0xfc, !PT ;  /* 0x0000005400437812 */ /* 0x040fe200078efcff */
[----:B------:R-:W-:Y:S01]  /*1610*/  @!P0 IMAD.IADD R5, R5, 0x1, -R2 ;  /* 0x0000000105058824 */ /* 0x000fe200078e0a02 */
[----:B------:R-:W-:Y:S01]  /*1620*/  LOP3.LUT R63, R0, 0x58, RZ, 0xfc, !PT ;  /* 0x00000058003f7812 */ /* 0x000fe200078efcff */
[C---:B------:R-:W-:Y:S01]  /*1630*/  IMAD R64, R3.reuse, R7, R64 ;  /* 0x0000000703407224 */ /* 0x040fe200078e0240 */
[----:B------:R-:W-:Y:S01]  /*1640*/  IABS R70, R67 ;  /* 0x0000004300467213 */ /* 0x000fe20000000000 */
[----:B------:R-:W-:Y:S01]  /*1650*/  IMAD.HI.U32 R7, R4, R50, RZ ;  /* 0x0000003204077227 */ /* 0x000fe200078e00ff */
[----:B------:R-:W-:Y:S01]  /*1660*/  ISETP.GT.U32.AND P0, PT, R2, R5, PT ;  /* 0x000000050200720c */ /* 0x000fe20003f04070 */
[----:B------:R-:W-:Y:S01]  /*1670*/  STL [R1+0xe0], R125 ;  /* 0x0000e07d01007387 */ /* 0x000fe20000100800 */
[C---:B------:R-:W-:Y:S01]  /*1680*/  LOP3.LUT R61, R0.reuse, 0x5a, RZ, 0xfc, !PT ;  /* 0x0000005a003d7812 */ /* 0x040fe200078efcff */
[----:B------:R-:W-:Y:S01]  /*1690*/  IMAD.MOV R7, RZ, RZ, -R7 ;  /* 0x000000ffff077224 */ /* 0x000fe200078e0a07 */
[----:B------:R-:W-:Y:S01]  /*16a0*/  LOP3.LUT R57, R0, 0x5e, RZ, 0xfc, !PT ;  /* 0x0000005e00397812 */ /* 0x000fe200078efcff */
[----:B------:R-:W-:Y:S01]  /*16b0*/  IMAD.MOV R8, RZ, RZ, -R8 ;  /* 0x000000ffff087224 */ /* 0x000fe200078e0a08 */
[----:B------:R-:W-:Y:S01]  /*16c0*/  IABS R62, R63 ;  /* 0x0000003f003e7213 */ /* 0x000fe20000000000 */
[----:B------:R-:W-:Y:S01]  /*16d0*/  IMAD R50, R3, R7, R50 ;  /* 0x0000000703327224 */ /* 0x000fe200078e0232 */
[----:B------:R-:W-:Y:S01]  /*16e0*/  IABS R58, R61 ;  /* 0x0000003d003a7213 */ /* 0x000fe20000000000 */
[----:B------:R-:W-:Y:S01]  /*16f0*/  IMAD.HI.U32 R7, R4, R78, RZ ;  /* 0x0000004e04077227 */ /* 0x000fe200078e00ff */
[----:B------:R-:W-:Y:S01]  /*1700*/  IABS R60, R57 ;  /* 0x00000039003c7213 */ /* 0x000fe20000000000 */
[----:B------:R-:W-:Y:S01]  /*1710*/  STL [R1+0xdc], R123 ;  /* 0x0000dc7b01007387 */ /* 0x000fe20000100800 */
[C---:B------:R-:W-:Y:S01]  /*1720*/  LOP3.LUT R53, R0.reuse, 0x62, RZ, 0xfc, !PT ;  /* 0x0000006200357812 */ /* 0x040fe200078efcff */
[----:B------:R-:W-:Y:S01]  /*1730*/  IMAD.MOV R7, RZ, RZ, -R7 ;  /* 0x000000ffff077224 */ /* 0x000fe200078e0a07 */
[----:B------:R-:W-:Y:S01]  /*1740*/  LOP3.LUT R49, R0, 0x66, RZ, 0xfc, !PT ;  /* 0x0000006600317812 */ /* 0x000fe200078efcff */
[----:B------:R-:W-:Y:S01]  /*1750*/  @!P0 IMAD.IADD R5, R5, 0x1, -R2 ;  /* 0x0000000105058824 */ /* 0x000fe200078e0a02 */
[----:B------:R-:W-:Y:S01]  /*1760*/  ISETP.GE.AND P0, PT, R15, RZ, PT ;  /* 0x000000ff0f00720c */ /* 0x000fe20003f06270 */
[C---:B------:R-:W-:Y:S01]  /*1770*/  IMAD R78, R3.reuse, R7, R78 ;  /* 0x00000007034e7224 */ /* 0x040fe200078e024e */
        /* <DEDUP_REMOVED lines=8> */
[----:B------:R-:W-:Y:S01]  /*1800*/  IABS R76, R47 ;  /* 0x0000002f004c7213 */ /* 0x000fe20000000000 */
[----:B------:R-:W-:Y:S01]  /*1810*/  STL [R1+0xd4], R119 ;  /* 0x0000d47701007387 */ /* 0x000fe20000100800 */
[----:B------:R-:W-:Y:S01]  /*1820*/  IABS R48, R45 ;  /* 0x0000002d00307213 */ /* 0x000fe20000000000 */
[C---:B------:R-:W-:Y:S01]  /*1830*/  IMAD R164, R3.reuse, R8, R164 ;  /* 0x0000000803a47224 */ /* 0x040fe200078e02a4 */
[C---:B------:R-:W-:Y:S01]  /*1840*/  LOP3.LUT R43, R0.reuse, 0x6e, RZ, 0xfc, !PT ;  /* 0x0000006e002b7812 */ /* 0x040fe200078efcff */
[C---:B------:R-:W-:Y:S01]  /*1850*/  IMAD R40, R3.reuse, R7, R40 ;  /* 0x0000000703287224 */ /* 0x040fe200078e0228 */
[----:B------:R-:W-:Y:S01]  /*1860*/  LOP3.LUT R41, R0, 0x70, RZ, 0xfc, !PT ;  /* 0x0000007000297812 */ /* 0x000fe200078efcff */
[----:B------:R-:W-:Y:S01]  /*1870*/  IMAD.MOV.U32 R82, RZ, RZ, R5 ;  /* 0x000000ffff527224 */ /* 0x000fe200078e0005 */
[C---:B------:R-:W-:Y:S01]  /*1880*/  ISETP.GT.U32.AND P5, PT, R3.reuse, R164, PT ;  /* 0x000000a40300720c */ /* 0x040fe20003fa4070 */
[----:B------:R-:W-:Y:S01]  /*1890*/  IMAD.MOV R10, RZ, RZ, -R10 ;  /* 0x000000ffff0a7224 */ /* 0x000fe200078e0a0a */
[C---:B------:R-:W-:Y:S01]  /*18a0*/  ISETP.GT.U32.AND P2, PT, R3.reuse, R40, PT ;  /* 0x000000280300720c */ /* 0x040fe20003f44070 */
[C---:B------:R-:W-:Y:S01]  /*18b0*/  IMAD.HI.U32 R11, R4.reuse, R158, RZ ;  /* 0x0000009e040b7227 */ /* 0x040fe200078e00ff */
[----:B------:R-:W-:Y:S01]  /*18c0*/  IABS R46, R43 ;  /* 0x0000002b002e7213 */ /* 0x000fe20000000000 */
[----:B------:R-:W-:Y:S01]  /*18d0*/  STL [R1+0xd0], R117 ;  /* 0x0000d07501007387 */ /* 0x000fe20000100800 */
[----:B------:R-:W-:Y:S01]  /*18e0*/  IABS R44, R41 ;  /* 0x00000029002c7213 */ /* 0x000fe20000000000 */
[----:B------:R-:W-:Y:S01]  /*18f0*/  @!P0 IMAD.MOV R82, RZ, RZ, -R82 ;  /* 0x000000ffff528224 */ /* 0x000fe200078e0a52 */
[C---:B------:R-:W-:Y:S01]  /*1900*/  ISETP.GT.U32.AND P0, PT, R3.reuse, R32, PT ;  /* 0x000000200300720c */ /* 0x040fe20003f04070 */
[C---:B------:R-:W-:Y:S01]  /*1910*/  IMAD R30, R3.reuse, R10, R30 ;  /* 0x0000000a031e7224 */ /* 0x040fe200078e021e */
[----:B------:R-:W-:Y:S01]  /*1920*/  @!P3 LOP3.LUT R82, RZ, R18, RZ, 0x33, !PT ;  /* 0x00000012ff52b212 */ /* 0x000fe200078e33ff */
[----:B------:R-:W-:Y:S01]  /*1930*/  IMAD.HI.U32 R8, R4, R150, RZ ;  /* 0x0000009604087227 */ /* 0x000fe200078e00ff */
[C---:B------:R-:W-:Y:S01]  /*1940*/  LOP3.LUT R24, R0.reuse, 0x76, RZ, 0xfc, !PT ;  /* 0x0000007600187812 */ /* 0x040fe200078efcff */
[----:B------:R-:W-:Y:S01]  /*1950*/  STL [R1+0xcc], R115 ;  /* 0x0000cc7301007387 */ /* 0x000fe20000100800 */
[C---:B------:R-:W-:Y:S01]  /*1960*/  ISETP.GT.U32.AND P4, PT, R3.reuse, R30, PT ;  /* 0x0000001e0300720c */ /* 0x040fe20003f84070 */
[----:B------:R-:W-:Y:S01]  /*1970*/  IMAD.MOV R11, RZ, RZ, -R11 ;  /* 0x000000ffff0b7224 */ /* 0x000fe200078e0a0b */
[----:B------:R-:W-:Y:S01]  /*1980*/  LOP3.LUT R51, R0, 0x64, RZ, 0xfc, !PT ;  /* 0x0000006400337812 */ /* 0x000fe200078efcff */
[----:B------:R-:W-:Y:S01]  /*1990*/  IMAD.HI.U32 R10, R4, R152, RZ ;  /* 0x00000098040a7227 */ /* 0x000fe200078e00ff */
[----:B------:R-:W-:Y:S01]  /*19a0*/  IABS R14, R24 ;  /* 0x00000018000e7213 */ /* 0x000fe20000000000 */
[----:B------:R-:W-:Y:S01]  /*19b0*/  STL [R1+0xb4], R113 ;  /* 0x0000b47101007387 */ /* 0x000fe20000100800 */
[----:B------:R-:W-:Y:S01]  /*19c0*/  IABS R54, R51 ;  /* 0x0000003300367213 */ /* 0x000fe20000000000 */
[----:B------:R-:W-:Y:S01]  /*19d0*/  IMAD.MOV R8, RZ, RZ, -R8 ;  /* 0x000000ffff087224 */ /* 0x000fe200078e0a08 */
[C---:B------:R-:W-:Y:S01]  /*19e0*/  LOP3.LUT R16, R0.reuse, 0x7a, RZ, 0xfc, !PT ;  /* 0x0000007a00107812 */ /* 0x040fe200078efcff */
[C---:B------:R-:W-:Y:S01]  /*19f0*/  IMAD R158, R3.reuse, R11, R158 ;  /* 0x0000000b039e7224 */ /* 0x040fe200078e029e */
[----:B------:R-:W-:Y:S01]  /*1a00*/  STL [R1+0xb0], R111 ;  /* 0x0000b06f01007387 */ /* 0x000fe20000100800 */
[----:B------:R-:W-:Y:S01]  /*1a10*/  IMAD.MOV R10, RZ, RZ, -R10 ;  /* 0x000000ffff0a7224 */ /* 0x000fe200078e0a0a */
[----:B------:R-:W-:Y:S01]  /*1a20*/  IABS R34, R16 ;  /* 0x0000001000227213 */ /* 0x000fe20000000000 */
[C---:B------:R-:W-:Y:S01]  /*1a30*/  IMAD R150, R3.reuse, R8, R150 ;  /* 0x0000000803967224 */ /* 0x040fe200078e0296 */
[C---:B------:R-:W-:Y:S01]  /*1a40*/  ISETP.GT.U32.AND P3, PT, R3.reuse, R158, PT ;  /* 0x0000009e0300720c */ /* 0x040fe20003f64070 */
[C---:B------:R-:W-:Y:S01]  /*1a50*/  IMAD R152, R3.reuse, R10, R152 ;  /* 0x0000000a03987224 */ /* 0x040fe200078e0298 */
[----:B------:R-:W-:Y:S01]  /*1a60*/  LOP3.LUT R25, R0, 0x74, RZ, 0xfc, !PT ;  /* 0x0000007400197812 */ /* 0x000fe200078efcff */
[--C-:B------:R-:W-:Y:S01]  /*1a70*/  @!P1 IMAD.IADD R162, R162, 0x1, -R3.reuse ;  /* 0x00000001a2a29824 */ /* 0x100fe200078e0a03 */
[C---:B------:R-:W-:Y:S01]  /*1a80*/  ISETP.GT.U32.AND P1, PT, R3.reuse, R150, PT ;  /* 0x000000960300720c */ /* 0x040fe20003f24070 */
[--C-:B------:R-:W-:Y:S01]  /*1a90*/  @!P2 IMAD.IADD R40, R40, 0x1, -R3.reuse ;  /* 0x000000012828a824 */ /* 0x100fe200078e0a03 */
[C---:B------:R-:W-:Y:S01]  /*1aa0*/  ISETP.GT.U32.AND P2, PT, R3.reuse, R154, PT ;  /* 0x0000009a0300720c */ /* 0x040fe20003f44070 */
[--C-:B------:R-:W-:Y:S01]  /*1ab0*/  @!P0 IMAD.IADD R32, R32, 0x1, -R3.reuse ;  /* 0x0000000120208824 */ /* 0x100fe200078e0a03 */
[C---:B------:R-:W-:Y:S01]  /*1ac0*/  ISETP.GT.U32.AND P0, PT, R3.reuse, R156, PT ;  /* 0x0000009c0300720c */ /* 0x040fe20003f04070 */
[----:B------:R-:W-:Y:S01]  /*1ad0*/  @!P5 IMAD.IADD R164, R164, 0x1, -R3 ;  /* 0x00000001a4a4d824 */ /* 0x000fe200078e0a03 */
[----:B------:R-:W-:Y:S01]  /*1ae0*/  ISETP.GT.U32.AND P5, PT, R3, R152, PT ;  /* 0x000000980300720c */ /* 0x000fe20003fa4070 */
[----:B------:R-:W-:Y:S01]  /*1af0*/  IMAD.HI.U32 R11, R4, R148, RZ ;  /* 0x00000094040b7227 */ /* 0x000fe200078e00ff */
[----:B------:R-:W-:Y:S01]  /*1b00*/  STL [R1+0xac], R109 ;  /* 0x0000ac6d01007387 */ /* 0x000fe20000100800 */
[----:B------:R-:W-:-:S02]  /*1b10*/  LOP3.LUT R37, R0, 0x78, RZ, 0xfc, !PT ;  /* 0x0000007800257812 */ /* 0x000fc400078efcff */
[--C-:B------:R-:W-:Y:S01]  /*1b20*/  @!P6 IMAD.IADD R160, R160, 0x1, -R3.reuse ;  /* 0x00000001a0a0e824 */ /* 0x100fe200078e0a03 */
[----:B------:R-:W-:Y:S01]  /*1b30*/  STL [R1+0xa8], R107 ;  /* 0x0000a86b01007387 */ /* 0x000fe20000100800 */
[--C-:B------:R-:W-:Y:S01]  /*1b40*/  @!P4 IMAD.IADD R30, R30, 0x1, -R3.reuse ;  /* 0x000000011e1ec824 */ /* 0x100fe200078e0a03 */
[C---:B------:R-:W-:Y:S01]  /*1b50*/  ISETP.GT.U32.AND P4, PT, R3.reuse, R162, PT ;  /* 0x000000a20300720c */ /* 0x040fe20003f84070 */
[----:B------:R-:W-:Y:S01]  /*1b60*/  @!P3 IMAD.IADD R158, R158, 0x1, -R3 ;  /* 0x000000019e9eb824 */ /* 0x000fe200078e0a03 */
[C---:B------:R-:W-:Y:S01]  /*1b70*/  ISETP.GT.U32.AND P3, PT, R3.reuse, R40, PT ;  /* 0x000000280300720c */ /* 0x040fe20003f64070 */
[----:B------:R-:W-:Y:S01]  /*1b80*/  IMAD.MOV R11, RZ, RZ, -R11 ;  /* 0x000000ffff0b7224 */ /* 0x000fe200078e0a0b */
[----:B------:R-:W-:Y:S01]  /*1b90*/  STL [R1+0xa4], R105 ;  /* 0x0000a46901007387 */ /* 0x000fe20000100800 */
[--C-:B------:R-:W-:Y:S01]  /*1ba0*/  @!P1 IMAD.IADD R150, R150, 0x1, -R3.reuse ;  /* 0x0000000196969824 */ /* 0x100fe200078e0a03 */
[C---:B------:R-:W-:Y:S01]  /*1bb0*/  ISETP.GT.U32.AND P1, PT, R3.reuse, R164, PT ;  /* 0x000000a40300720c */ /* 0x040fe20003f24070 */
[--C-:B------:R-:W-:Y:S01]  /*1bc0*/  @!P2 IMAD.IADD R154, R154, 0x1, -R3.reuse ;  /* 0x000000019a9aa824 */ /* 0x100fe200078e0a03 */
[C---:B------:R-:W-:Y:S01]  /*1bd0*/  ISETP.GT.U32.AND P2, PT, R3.reuse, R32, PT ;  /* 0x000000200300720c */ /* 0x040fe20003f44070 */
[--C-:B------:R-:W-:Y:S01]  /*1be0*/  @!P0 IMAD.IADD R156, R156, 0x1, -R3.reuse ;  /* 0x000000019c9c8824 */ /* 0x100fe200078e0a03 */
[C---:B------:R-:W-:Y:S01]  /*1bf0*/  ISETP.GT.U32.AND P0, PT, R3.reuse, R160, PT ;  /* 0x000000a00300720c */ /* 0x040fe20003f04070 */
[--C-:B------:R-:W-:Y:S01]  /*1c00*/  @!P5 IMAD.IADD R152, R152, 0x1, -R3.reuse ;  /* 0x000000019898d824 */ /* 0x100fe200078e0a03 */
[C---:B------:R-:W-:Y:S01]  /*1c10*/  ISETP.GT.U32.AND P5, PT, R3.reuse, R30, PT ;  /* 0x0000001e0300720c */ /* 0x040fe20003fa4070 */
[C---:B------:R-:W-:Y:S01]  /*1c20*/  IMAD R148, R3.reuse, R11, R148 ;  /* 0x0000000b03947224 */ /* 0x040fe200078e0294 */
[----:B------:R-:W-:Y:S01]  /*1c30*/  STL [R1+0xa0], R103 ;  /* 0x0000a06701007387 */ /* 0x000fe20000100800 */
[--C-:B------:R-:W-:Y:S01]  /*1c40*/  @!P4 IMAD.IADD R162, R162, 0x1, -R3.reuse ;  /* 0x00000001a2a2c824 */ /* 0x100fe200078e0a03 */
[C---:B------:R-:W-:Y:S01]  /*1c50*/  ISETP.GT.U32.AND P4, PT, R3.reuse, R158, PT ;  /* 0x0000009e0300720c */ /* 0x040fe20003f84070 */
[--C-:B------:R-:W-:Y:S01]  /*1c60*/  @!P3 IMAD.IADD R40, R40, 0x1, -R3.reuse ;  /* 0x000000012828b824 */ /* 0x100fe200078e0a03 */
[C---:B------:R-:W-:Y:S01]  /*1c70*/  ISETP.GT.U32.AND P6, PT, R3.reuse, R148, PT ;  /* 0x000000940300720c */ /* 0x040fe20003fc4070 */
[----:B------:R-:W-:Y:S01]  /*1c80*/  IMAD.HI.U32 R8, R4, R140, RZ ;  /* 0x0000008c04087227 */ /* 0x000fe200078e00ff */
[C---:B------:R-:W-:Y:S01]  /*1c90*/  ISETP.GT.U32.AND P3, PT, R3.reuse, R154, PT ;  /* 0x0000009a0300720c */ /* 0x040fe20003f64070 */
[----:B------:R-:W-:Y:S01]  /*1ca0*/  STL [R1+0x9c], R101 ;  /* 0x00009c6501007387 */ /* 0x000fe20000100800 */
[----:B------:R-:W-:Y:S01]  /*1cb0*/  IABS R79, R25 ;  /* 0x00000019004f7213 */ /* 0x000fe20000000000 */
        /* <DEDUP_REMOVED lines=9> */
[----:B------:R-:W-:Y:S01]  /*1d50*/  IABS R38, R37 ;  /* 0x0000002500267213 */ /* 0x000fe20000000000 */
[----:B------:R-:W-:Y:S01]  /*1d60*/  STL [R1+0x98], R99 ;  /* 0x0000986301007387 */ /* 0x000fe20000100800 */
[----:B------:R-:W-:Y:S01]  /*1d70*/  LOP3.LUT R12, R0, 0x7c, RZ, 0xfc, !PT ;  /* 0x0000007c000c7812 */ /* 0x000fe200078efcff */
[----:B------:R-:W-:Y:S01]  /*1d80*/  IMAD.MOV R8, RZ, RZ, -R8 ;  /* 0x000000ffff087224 */ /* 0x000fe200078e0a08 */
[----:B------:R-:W-:Y:S01]  /*1d90*/  SHF.R.S32.HI R5, RZ, 0x6, R173 ;  /* 0x00000006ff057819 */ /* 0x000fe200000114ad */
[----:B------:R-:W-:Y:S01]  /*1da0*/  IMAD.HI.U32 R10, R4, R142, RZ ;  /* 0x0000008e040a7227 */ /* 0x000fe200078e00ff */
[----:B------:R-:W-:Y:S01]  /*1db0*/  STL [R1+0x94], R97 ;  /* 0x0000946101007387 */ /* 0x000fe20000100800 */
[----:B------:R-:W-:-:S02]  /*1dc0*/  IABS R42, R12 ;  /* 0x0000000c002a7213 */ /* 0x000fc40000000000 */
[----:B------:R-:W-:Y:S01]  /*1dd0*/  IMAD.MOV R11, RZ, RZ, -R11 ;  /* 0x000000ffff0b7224 */ /* 0x000fe200078e0a0b */
[----:B------:R-:W-:Y:S01]  /*1de0*/  STL [R1+0x90], R95 ;  /* 0x0000905f01007387 */ /* 0x000fe20000100800 */
[----:B------:R-:W-:Y:S01]  /*1df0*/  IMAD R140, R3, R8, R140 ;  /* 0x00000008038c7224 */ /* 0x000fe200078e028c */
[----:B------:R-:W-:Y:S01]  /*1e00*/  SGXT R5, R5, 0x1 ;  /* 0x000000010505781a */ /* 0x000fe20000000200 */
[----:B------:R-:W-:Y:S01]  /*1e10*/  IMAD.MOV R10, RZ, RZ, -R10 ;  /* 0x000000ffff0a7224 */ /* 0x000fe200078e0a0a */
[----:B------:R-:W-:Y:S01]  /*1e20*/  STL [R1+0x8c], R27 ;  /* 0x00008c1b01007387 */ /* 0x000fe20000100800 */
[----:B------:R-:W-:Y:S01]  /*1e30*/  IMAD.HI.U32 R8, R4, R130, RZ ;  /* 0x0000008204087227 */ /* 0x000fe200078e00ff */
[----:B------:R-:W-:Y:S02]  /*1e40*/  LOP3.LUT R5, R5, 0x90, RZ, 0xc0, !PT ;  /* 0x0000009005057812 */ /* 0x000fe400078ec0ff */
[----:B------:R-:W-:Y:S01]  /*1e50*/  STL [R1+0x88], R26 ;  /* 0x0000881a01007387 */ /* 0x000fe20000100800 */
[----:B------:R-:W-:-:S02]  /*1e60*/  @!P6 IMAD.IADD R148, R148, 0x1, -R3 ;  /* 0x000000019494e824 */ /* 0x000fc400078e0a03 */
[C---:B------:R-:W-:Y:S01]  /*1e70*/  IMAD R138, R3.reuse, R11, R138 ;  /* 0x0000000b038a7224 */ /* 0x040fe200078e028a */
[----:B------:R-:W-:Y:S01]  /*1e80*/  STL [R1+0x84], R17 ;  /* 0x0000841101007387 */ /* 0x000fe20000100800 */
[C---:B------:R-:W-:Y:S01]  /*1e90*/  IMAD R142, R3.reuse, R10, R142 ;  /* 0x0000000a038e7224 */ /* 0x040fe200078e028e */
[C---:B------:R-:W-:Y:S01]  /*1ea0*/  ISETP.GT.U32.AND P6, PT, R3.reuse, R148, PT ;  /* 0x000000940300720c */ /* 0x040fe20003fc4070 */
[----:B------:R-:W-:Y:S01]  /*1eb0*/  IMAD.MOV R8, RZ, RZ, -R8 ;  /* 0x000000ffff087224 */ /* 0x000fe200078e0a08 */
[----:B------:R-:W-:Y:S01]  /*1ec0*/  STL [R1+0x80], R93 ;  /* 0x0000805d01007387 */ /* 0x000fe20000100800 */
[--C-:B------:R-:W-:Y:S01]  /*1ed0*/  @!P4 IMAD.IADD R158, R158, 0x1, -R3.reuse ;  /* 0x000000019e9ec824 */ /* 0x100fe200078e0a03 */
[C---:B------:R-:W-:Y:S01]  /*1ee0*/  ISETP.GT.U32.AND P4, PT, R3.reuse, R140, PT ;  /* 0x0000008c0300720c */ /* 0x040fe20003f84070 */
[--C-:B------:R-:W-:Y:S01]  /*1ef0*/  @!P3 IMAD.IADD R154, R154, 0x1, -R3.reuse ;  /* 0x000000019a9ab824 */ /* 0x100fe200078e0a03 */
[C---:B------:R-:W-:Y:S01]  /*1f00*/  ISETP.GT.U32.AND P3, PT, R3.reuse, R146, PT ;  /* 0x000000920300720c */ /* 0x040fe20003f64070 */
[C---:B------:R-:W-:Y:S01]  /*1f10*/  IMAD.HI.U32 R10, R4.reuse, R132, RZ ;  /* 0x00000084040a7227 */ /* 0x040fe200078e00ff */
[----:B------:R-:W-:Y:S03]  /*1f20*/  STL [R1+0x7c], R92 ;  /* 0x00007c5c01007387 */ /* 0x000fe60000100800 */
[----:B------:R-:W-:Y:S01]  /*1f30*/  IMAD.HI.U32 R11, R4, R128, RZ ;  /* 0x00000080040b7227 */ /* 0x000fe200078e00ff */
[----:B------:R-:W-:Y:S03]  /*1f40*/  STL [R1+0x78], R91 ;  /* 0x0000785b01007387 */ /* 0x000fe60000100800 */
        /* <DEDUP_REMOVED lines=8> */
[----:B------:R-:W-:Y:S01]  /*1fd0*/  @!P5 IMAD.IADD R144, R144, 0x1, -R3 ;  /* 0x000000019090d824 */ /* 0x000fe200078e0a03 */
[----:B------:R-:W-:Y:S01]  /*1fe0*/  ISETP.GT.U32.AND P5, PT, R3, R136, PT ;  /* 0x000000880300720c */ /* 0x000fe20003fa4070 */
[----:B------:R-:W-:Y:S01]  /*1ff0*/  IMAD.HI.U32 R8, R4, R120, RZ ;  /* 0x0000007804087227 */ /* 0x000fe200078e00ff */
[----:B------:R-:W-:Y:S03]  /*2000*/  STL [R1+0x70], R77 ;  /* 0x0000704d01007387 */ /* 0x000fe60000100800 */
[----:B------:R-:W-:Y:S01]  /*2010*/  IMAD.MOV R10, RZ, RZ, -R10 ;  /* 0x000000ffff0a7224 */ /* 0x000fe200078e0a0a */
[----:B------:R-:W-:Y:S01]  /*2020*/  STL [R1+0x6c], R75 ;  /* 0x00006c4b01007387 */ /* 0x000fe20000100800 */
[----:B------:R-:W-:-:S02]  /*2030*/  IMAD.MOV R11, RZ, RZ, -R11 ;  /* 0x000000ffff0b7224 */ /* 0x000fc400078e0a0b */
[----:B------:R-:W-:Y:S01]  /*2040*/  IMAD.MOV R8, RZ, RZ, -R8 ;  /* 0x000000ffff087224 */ /* 0x000fe200078e0a08 */
[----:B------:R-:W-:Y:S01]  /*2050*/  STL [R1+0x68], R73 ;  /* 0x0000684901007387 */ /* 0x000fe20000100800 */
[C---:B------:R-:W-:Y:S02]  /*2060*/  IMAD R132, R3.reuse, R10, R132 ;  /* 0x0000000a03847224 */ /* 0x040fe400078e0284 */
[C---:B------:R-:W-:Y:S01]  /*2070*/  IMAD R128, R3.reuse, R11, R128 ;  /* 0x0000000b03807224 */ /* 0x040fe200078e0280 */
[----:B------:R-:W-:Y:S01]  /*2080*/  STL [R1+0x64], R71 ;  /* 0x0000644701007387 */ /* 0x000fe20000100800 */
[C---:B------:R-:W-:Y:S02]  /*2090*/  IMAD R120, R3.reuse, R8, R120 ;  /* 0x0000000803787224 */ /* 0x040fe400078e0278 */
        /* <DEDUP_REMOVED lines=28> */
[C---:B------:R-:W-:Y:S01]  /*2260*/  IMAD.HI.U32 R10, R4.reuse, R122, RZ ;  /* 0x0000007a040a7227 */ /* 0x040fe200078e00ff */
[----:B------:R-:W-:Y:S03]  /*2270*/  STL [R1+0x60], R69 ;  /* 0x0000604501007387 */ /* 0x000fe60000100800 */
[----:B------:R-:W-:Y:S01]  /*2280*/  IMAD.MOV R10, RZ, RZ, -R10 ;  /* 0x000000ffff0a7224 */ /* 0x000fe200078e0a0a */
[----:B------:R-:W-:Y:S01]  /*2290*/  STL [R1+0x5c], R67 ;  /* 0x00005c4301007387 */ /* 0x000fe20000100800 */
[----:B------:R-:W-:-:S03]  /*22a0*/  IMAD.HI.U32 R11, R4, R118, RZ ;  /* 0x00000076040b7227 */ /* 0x000fc600078e00ff */
[----:B------:R-:W-:Y:S01]  /*22b0*/  STL [R1+0x58], R65 ;  /* 0x0000584101007387 */ /* 0x000fe20000100800 */
[C---:B------:R-:W-:Y:S02]  /*22c0*/  IMAD R122, R3.reuse, R10, R122 ;  /* 0x0000000a037a7224 */ /* 0x040fe400078e027a */
[--C-:B------:R-:W-:Y:S01]  /*22d0*/  @!P6 IMAD.IADD R144, R144, 0x1, -R3.reuse ;  /* 0x000000019090e824 */ /* 0x100fe200078e0a03 */
[C---:B------:R-:W-:Y:S01]  /*22e0*/  ISETP.GT.U32.AND P6, PT, R3.reuse, R136, PT ;  /* 0x000000880300720c */ /* 0x040fe20003fc4070 */
[----:B------:R-:W-:Y:S01]  /*22f0*/  @!P3 IMAD.IADD R142, R142, 0x1, -R3 ;  /* 0x000000018e8eb824 */ /* 0x000fe200078e0a03 */
[----:B------:R-:W-:Y:S01]  /*2300*/  ISETP.GT.U32.AND P3, PT, R3, R128, PT ;  /* 0x000000800300720c */ /* 0x000fe20003f64070 */
[----:B------:R-:W-:Y:S01]  /*2310*/  IMAD.MOV R11, RZ, RZ, -R11 ;  /* 0x000000ffff0b7224 */ /* 0x000fe200078e0a0b */
[----:B------:R-:W-:Y:S01]  /*2320*/  STL [R1+0x54], R63 ;  /* 0x0000543f01007387 */ /* 0x000fe20000100800 */
[----:B------:R-:W-:-:S03]  /*2330*/  IMAD.HI.U32 R8, R4, R114, RZ ;  /* 0x0000007204087227 */ /* 0x000fc600078e00ff */
        /* <DEDUP_REMOVED lines=10> */
[C---:B------:R-:W-:Y:S01]  /*23e0*/  ISETP.GT.U32.AND P5, PT, R3.reuse, R116, PT ;  /* 0x000000740300720c */ /* 0x040fe20003fa4070 */
[----:B------:R-:W-:Y:S01]  /*23f0*/  IMAD R118, R3, R11, R118 ;  /* 0x0000000b03767224 */ /* 0x000fe200078e0276 */
[----:B------:R-:W-:Y:S01]  /*2400*/  STL [R1+0x4c], R59 ;  /* 0x00004c3b01007387 */ /* 0x000fe20000100800 */
[----:B------:R-:W-:-:S03]  /*2410*/  IMAD.HI.U32 R10, R4, R110, RZ ;  /* 0x0000006e040a7227 */ /* 0x000fc600078e00ff */
[----:B------:R-:W-:Y:S01]  /*2420*/  STL [R1+0x48], R57 ;  /* 0x0000483901007387 */ /* 0x000fe20000100800 */
[----:B------:R-:W-:-:S03]  /*2430*/  IMAD.HI.U32 R11, R4, R108, RZ ;  /* 0x0000006c040b7227 */ /* 0x000fc600078e00ff */
[----:B------:R-:W-:Y:S01]  /*2440*/  STL [R1+0x44], R55 ;  /* 0x0000443701007387 */ /* 0x000fe20000100800 */
[----:B------:R-:W-:Y:S02]  /*2450*/  IMAD.MOV R8, RZ, RZ, -R8 ;  /* 0x000000ffff087224 */ /* 0x000fe400078e0a08 */
[----:B------:R-:W-:Y:S01]  /*2460*/  IMAD.MOV R10, RZ, RZ, -R10 ;  /* 0x000000ffff0a7224 */ /* 0x000fe200078e0a0a */
[----:B------:R-:W-:Y:S01]  /*2470*/  STL [R1+0x40], R53 ;  /* 0x0000403501007387 */ /* 0x000fe20000100800 */
[----:B------:R-:W-:Y:S02]  /*2480*/  IMAD.MOV R11, RZ, RZ, -R11 ;  /* 0x000000ffff0b7224 */ /* 0x000fe400078e0a0b */
[C---:B------:R-:W-:Y:S01]  /*2490*/  IMAD R114, R3.reuse, R8, R114 ;  /* 0x0000000803727224 */ /* 0x040fe200078e0272 */
[----:B------:R-:W-:Y:S01]  /*24a0*/  STL [R1+0x3c], R51 ;  /* 0x00003c3301007387 */ /* 0x000fe20000100800 */
[C---:B------:R-:W-:Y:S02]  /*24b0*/  IMAD R110, R3.reuse, R10, R110 ;  /* 0x0000000a036e7224 */ /* 0x040fe400078e026e */
[C---:B------:R-:W-:Y:S01]  /*24c0*/  IMAD R108, R3.reuse, R11, R108 ;  /* 0x0000000b036c7224 */ /* 0x040fe200078e026c */
        /* <DEDUP_REMOVED lines=70> */
[----:B------:R-:W-:Y:S01]  /*2930*/  IMAD.HI.U32 R8, R4, R70, RZ ;  /* 0x0000004604087227 */ /* 0x000fe200078e00ff */
[----:B------:R-:W-:Y:S03]  /*2940*/  STL [R1+0x10], R16 ;  /* 0x0000101001007387 */ /* 0x000fe60000100800 */
[C---:B------:R-:W-:Y:S01]  /*2950*/  IMAD R72, R3.reuse, R10, R72 ;  /* 0x0000000a03487224 */ /* 0x040fe200078e0248 */
[----:B------:R-:W-:Y:S01]  /*2960*/  STL [R1+0xc], R12 ;  /* 0x00000c0c01007387 */ /* 0x000fe20000100800 */
[----:B------:R-:W-:-:S02]  /*2970*/  IMAD R68, R3, R11, R68 ;  /* 0x0000000b03447224 */ /* 0x000fc400078e0244 */
[--C-:B------:R-:W-:Y:S01]  /*2980*/  @!P3 IMAD.IADD R112, R112, 0x1, -R3.reuse ;  /* 0x000000017070b824 */ /* 0x100fe200078e0a03 */
[C---:B------:R-:W-:Y:S01]  /*2990*/  ISETP.GT.U32.AND P3, PT, R3.reuse, R98, PT ;  /* 0x000000620300720c */ /* 0x040fe20003f64070 */
[----:B------:R-:W-:Y:S01]  /*29a0*/  IMAD.MOV R8, RZ, RZ, -R8 ;  /* 0x000000ffff087224 */ /* 0x000fe200078e0a08 */
[----:B------:R-:W-:Y:S01]  /*29b0*/  STL [R1], R234 ;  /* 0x000000ea01007387 */ /* 0x000fe20000100800 */
        /* <DEDUP_REMOVED lines=10> */
[----:B------:R-:W-:-:S04]  /*2a60*/  IMAD.HI.U32 R10, R4, R62, RZ ;  /* 0x0000003e040a7227 */ /* 0x000fc800078e00ff */
[----:B------:R-:W-:Y:S02]  /*2a70*/  IMAD R70, R3, R8, R70 ;  /* 0x0000000803467224 */ /* 0x000fe400078e0246 */
[----:B------:R-:W-:-:S04]  /*2a80*/  IMAD.HI.U32 R11, R4, R58, RZ ;  /* 0x0000003a040b7227 */ /* 0x000fc800078e00ff */
[----:B------:R-:W-:-:S04]  /*2a90*/  IMAD.HI.U32 R8, R4, R60, RZ ;  /* 0x0000003c04087227 */ /* 0x000fc800078e00ff */
[----:B------:R-:W-:Y:S02]  /*2aa0*/  IMAD.MOV R10, RZ, RZ, -R10 ;  /* 0x000000ffff0a7224 */ /* 0x000fe400078e0a0a */
[----:B------:R-:W-:Y:S02]  /*2ab0*/  IMAD.MOV R11, RZ, RZ, -R11 ;  /* 0x000000ffff0b7224 */ /* 0x000fe400078e0a0b */
[----:B------:R-:W-:Y:S02]  /*2ac0*/  IMAD.MOV R8, RZ, RZ, -R8 ;  /* 0x000000ffff087224 */ /* 0x000fe400078e0a08 */
[C---:B------:R-:W-:Y:S02]  /*2ad0*/  IMAD R62, R3.reuse, R10, R62 ;  /* 0x0000000a033e7224 */ /* 0x040fe400078e023e */
[C---:B------:R-:W-:Y:S02]  /*2ae0*/  IMAD R58, R3.reuse, R11, R58 ;  /* 0x0000000b033a7224 */ /* 0x040fe400078e023a */
[----:B------:R-:W-:-:S02]  /*2af0*/  IMAD R60, R3, R8, R60 ;  /* 0x00000008033c7224 */ /* 0x000fc400078e023c */
[--C-:B------:R-:W-:Y:S01]  /*2b00*/  @!P6 IMAD.IADD R116, R116, 0x1, -R3.reuse ;  /* 0x000000017474e824 */ /* 0x100fe200078e0a03 */
[C---:B------:R-:W-:Y:S01]  /*2b10*/  ISETP.GT.U32.AND P6, PT, R3.reuse, R106, PT ;  /* 0x0000006a0300720c */ /* 0x040fe20003fc4070 */
[--C-:B------:R-:W-:Y:S01]  /*2b20*/  @!P3 IMAD.IADD R98, R98, 0x1, -R3.reuse ;  /* 0x000000016262b824 */ /* 0x100fe200078e0a03 */
[C---:B------:R-:W-:Y:S01]  /*2b30*/  ISETP.GT.U32.AND P3, PT, R3.reuse, R88, PT ;  /* 0x000000580300720c */ /* 0x040fe20003f64070 */
[----:B------:R-:W-:Y:S01]  /*2b40*/  @!P1 IMAD.IADD R94, R94, 0x1, -R3 ;  /* 0x000000015e5e9824 */ /* 0x000fe200078e0a03 */
[----:B------:R-:W-:Y:S01]  /*2b50*/  ISETP.GT.U32.AND P1, PT, R3, R62, PT ;  /* 0x0000003e0300720c */ /* 0x000fe20003f24070 */
[----:B------:R-:W-:-:S04]  /*2b60*/  IMAD.HI.U32 R10, R4, R74, RZ ;  /* 0x0000004a040a7227 */ /* 0x000fc800078e00ff */
        /* <DEDUP_REMOVED lines=8> */
[----:B------:R-:W-:Y:S02]  /*2bf0*/  IMAD.MOV R10, RZ, RZ, -R10 ;  /* 0x000000ffff0a7224 */ /* 0x000fe400078e0a0a */
[----:B------:R-:W-:-:S04]  /*2c00*/  IMAD.HI.U32 R6, R4, R52, RZ ;  /* 0x0000003404067227 */ /* 0x000fc800078e00ff */
[----:B------:R-:W-:Y:S02]  /*2c10*/  IMAD R74, R3, R10, R74 ;  /* 0x0000000a034a7224 */ /* 0x000fe400078e024a */
[----:B------:R-:W-:Y:S02]  /*2c20*/  IMAD.MOV R10, RZ, RZ, -R6 ;  /* 0x000000ffff0a7224 */ /* 0x000fe400078e0a06 */
[----:B------:R-:W-:-:S04]  /*2c30*/  IMAD.HI.U32 R6, R4, R76, RZ ;  /* 0x0000004c04067227 */ /* 0x000fc800078e00ff */
[--C-:B------:R-:W-:Y:S01]  /*2c40*/  @!P6 IMAD.IADD R106, R106, 0x1, -R3.reuse ;  /* 0x000000016a6ae824 */ /* 0x100fe200078e0a03 */
[C---:B------:R-:W-:Y:S01]  /*2c50*/  ISETP.GT.U32.AND P6, PT, R3.reuse, R70, PT ;  /* 0x000000460300720c */ /* 0x040fe20003fc4070 */
[--C-:B------:R-:W-:Y:S01]  /*2c60*/  @!P3 IMAD.IADD R88, R88, 0x1, -R3.reuse ;  /* 0x000000015858b824 */ /* 0x100fe200078e0a03 */
[C---:B------:R-:W-:Y:S01]  /*2c70*/  ISETP.GT.U32.AND P3, PT, R3.reuse, R56, PT ;  /* 0x000000380300720c */ /* 0x040fe20003f64070 */
[----:B------:R-:W-:Y:S01]  /*2c80*/  @!P1 IMAD.IADD R62, R62, 0x1, -R3 ;  /* 0x000000013e3e9824 */ /* 0x000fe200078e0a03 */
[----:B------:R-:W-:Y:S01]  /*2c90*/  ISETP.GT.U32.AND P1, PT, R3, R90, PT ;  /* 0x0000005a0300720c */ /* 0x000fe20003f24070 */
[----:B------:R-:W-:-:S04]  /*2ca0*/  IMAD.HI.U32 R8, R4, R48, RZ ;  /* 0x0000003004087227 */ /* 0x000fc800078e00ff */
[----:B------:R-:W-:Y:S02]  /*2cb0*/  IMAD.MOV R6, RZ, RZ, -R6 ;  /* 0x000000ffff067224 */ /* 0x000fe400078e0a06 */
        /* <DEDUP_REMOVED lines=8> */
[----:B------:R-:W-:-:S02]  /*2d40*/  IMAD.MOV R8, RZ, RZ, -R8 ;  /* 0x000000ffff087224 */ /* 0x000fc400078e0a08 */
[----:B------:R-:W-:Y:S02]  /*2d50*/  IMAD R76, R3, R6, R76 ;  /* 0x00000006034c7224 */ /* 0x000fe400078e024c */
        /* <DEDUP_REMOVED lines=8> */
[----:B------:R-:W-:Y:S02]  /*2de0*/  IMAD.MOV R9, RZ, RZ, -R6 ;  /* 0x000000ffff097224 */ /* 0x000fe400078e0a06 */
        /* <DEDUP_REMOVED lines=11> */
[----:B------:R-:W-:-:S04]  /*2ea0*/  IMAD.HI.U32 R11, R4, R54, RZ ;  /* 0x00000036040b7227 */ /* 0x000fc800078e00ff */
[----:B------:R-:W-:Y:S02]  /*2eb0*/  IMAD.MOV R6, RZ, RZ, -R6 ;  /* 0x000000ffff067224 */ /* 0x000fe400078e0a06 */
[----:B------:R-:W-:Y:S02]  /*2ec0*/  IMAD.MOV R11, RZ, RZ, -R11 ;  /* 0x000000ffff0b7224 */ /* 0x000fe400078e0a0b */
[C---:B------:R-:W-:Y:S02]  /*2ed0*/  IMAD R52, R3.reuse, R10, R52 ;  /* 0x0000000a03347224 */ /* 0x040fe400078e0234 */
[C---:B------:R-:W-:Y:S02]  /*2ee0*/  IMAD R14, R3.reuse, R6, R14 ;  /* 0x00000006030e7224 */ /* 0x040fe400078e020e */
[----:B------:R-:W-:Y:S02]  /*2ef0*/  IMAD R54, R3, R11, R54 ;  /* 0x0000000b03367224 */ /* 0x000fe400078e0236 */
[----:B------:R-:W-:-:S04]  /*2f00*/  IMAD.HI.U32 R6, R4, R34, RZ ;  /* 0x0000002204067227 */ /* 0x000fc800078e00ff */
[--C-:B------:R-:W-:Y:S01]  /*2f10*/  @!P6 IMAD.IADD R74, R74, 0x1, -R3.reuse ;  /* 0x000000014a4ae824 */ /* 0x100fe200078e0a03 */
[C---:B------:R-:W-:Y:S01]  /*2f20*/  ISETP.GT.U32.AND P6, PT, R3.reuse, R56, PT ;  /* 0x000000380300720c */ /* 0x040fe20003fc4070 */
[--C-:B------:R-:W-:Y:S01]  /*2f30*/  @!P1 IMAD.IADD R62, R62, 0x1, -R3.reuse ;  /* 0x000000013e3e9824 */ /* 0x100fe200078e0a03 */
[C---:B------:R-:W-:Y:S01]  /*2f40*/  ISETP.GT.U32.AND P1, PT, R3.reuse, R52, PT ;  /* 0x000000340300720c */ /* 0x040fe20003f24070 */
[C---:B------:R-:W-:Y:S02]  /*2f50*/  IMAD R46, R3.reuse, R8, R46 ;  /* 0x00000008032e7224 */ /* 0x040fe400078e022e */
        /* <DEDUP_REMOVED lines=14> */
[C---:B------:R-:W-:Y:S02]  /*3040*/  IMAD R34, R3.reuse, R6, R34 ;  /* 0x0000000603227224 */ /* 0x040fe400078e0222 */
[----:B------:R-:W-:Y:S01]  /*3050*/  IMAD.MOV R2, RZ, RZ, -R2 ;  /* 0x000000ffff027224 */ /* 0x000fe200078e0a02 */
[----:B------:R-:W0:Y:S01]  /*3060*/  LDS R6, [UR9] ;  /* 0x00000009ff067984 */ /* 0x000e220008000800 */
[----:B------:R-:W-:Y:S01]  /*3070*/  IMAD R79, R3, R8, R79 ;  /* 0x00000008034f7224 */ /* 0x000fe200078e024f */
[----:B------:R-:W-:Y:S01]  /*3080*/  LOP3.LUT R8, R85, 0xa, RZ, 0xfc, !PT ;  /* 0x0000000a55087812 */ /* 0x000fe200078efcff */
[----:B------:R-:W-:Y:S01]  /*3090*/  IMAD R44, R3, R9, R44 ;  /* 0x00000009032c7224 */ /* 0x000fe200078e022c */
[----:B------:R-:W-:Y:S01]  /*30a0*/  LOP3.LUT R9, R85, 0x8, RZ, 0xfc, !PT ;  /* 0x0000000855097812 */ /* 0x000fe200078efcff */
[----:B------:R-:W-:-:S02]  /*30b0*/  IMAD R38, R3, R2, R38 ;  /* 0x0000000203267224 */ /* 0x000fc400078e0226 */
        /* <DEDUP_REMOVED lines=16> */
[--C-:B------:R-:W-:Y:S02]  /*31c0*/  @!P6 IMAD.IADD R46, R46, 0x1, -R3.reuse ;  /* 0x000000012e2ee824 */ /* 0x100fe400078e0a03 */
[----:B------:R-:W-:Y:S02]  /*31d0*/  IMAD R42, R3, R4, R42 ;  /* 0x00000004032a7224 */ /* 0x000fe400078e022a */
        /* <DEDUP_REMOVED lines=12> */
[----:B------:R-:W-:Y:S01]  /*32a0*/  IMAD.SHL.U32 R2, R212, 0x200000, RZ ;  /* 0x00200000d4027824 */ /* 0x000fe200078e00ff */
[C---:B------:R-:W-:Y:S01]  /*32b0*/  ISETP.GT.U32.AND P5, PT, R3.reuse, R46, PT ;  /* 0x0000002e0300720c */ /* 0x040fe20003fa4070 */
[--C-:B------:R-:W-:Y:S01]  /*32c0*/  @!P1 IMAD.IADD R50, R50, 0x1, -R3.reuse ;  /* 0x0000000132329824 */ /* 0x100fe200078e0a03 */
[C---:B------:R-:W-:Y:S01]  /*32d0*/  ISETP.GT.U32.AND P1, PT, R3.reuse, R79, PT ;  /* 0x0000004f0300720c */ /* 0x040fe20003f24070 */
[--C-:B------:R-:W-:Y:S01]  /*32e0*/  @!P6 IMAD.IADD R42, R42, 0x1, -R3.reuse ;  /* 0x000000012a2ae824 */ /* 0x100fe200078e0a03 */
[----:B------:R-:W-:Y:S01]  /*32f0*/  LOP3.LUT R2, R2, 0x600000, RZ, 0xc0, !PT ;  /* 0x0060000002027812 */ /* 0x000fe200078ec0ff */
        /* <DEDUP_REMOVED lines=9> */
[----:B------:R-:W-:Y:S01]  /*3390*/  ISETP.GT.U32.AND P5, PT, R3, R34, PT ;  /* 0x000000220300720c */ /* 0x000fe20003fa4070 */
[----:B------:R-:W-:Y:S01]  /*33a0*/  IMAD.SHL.U32 R4, R173, 0x2, RZ ;  /* 0x00000002ad047824 */ /* 0x000fe200078e00ff */
[----:B------:R-:W-:Y:S01]  /*33b0*/  ISETP.GT.U32.AND P6, PT, R3, R42, PT ;  /* 0x0000002a0300720c */ /* 0x000fe20003fc4070 */
[--C-:B------:R-:W-:Y:S01]  /*33c0*/  @!P1 IMAD.IADD R79, R79, 0x1, -R3.reuse ;  /* 0x000000014f4f9824 */ /* 0x100fe200078e0a03 */
[----:B------:R-:W-:Y:S01]  /*33d0*/  R2UR UR10, R2 ;  /* 0x00000000020a72ca */ /* 0x000fe200000e0000 */
[--C-:B------:R-:W-:Y:S01]  /*33e0*/  @!P3 IMAD.IADD R44, R44, 0x1, -R3.reuse ;  /* 0x000000012c2cb824 */ /* 0x100fe200078e0a03 */
[----:B0-----:R-:W-:Y:S01]  /*33f0*/  R2UR UR8, R6 ;  /* 0x00000000060872ca */ /* 0x001fe200000e0000 */
[--C-:B------:R-:W-:Y:S01]  /*3400*/  @!P2 IMAD.IADD R78, R78, 0x1, -R3.reuse ;  /* 0x000000014e4ea824 */ /* 0x100fe200078e0a03 */
[----:B------:R-:W-:Y:S01]  /*3410*/  LOP3.LUT R2, R5, 0x7e, R4, 0x78, !PT ;  /* 0x0000007e05027812 */ /* 0x000fe200078e7804 */
[--C-:B------:R-:W-:Y:S01]  /*3420*/  @!P0 IMAD.IADD R14, R14, 0x1, -R3.reuse ;  /* 0x000000010e0e8824 */ /* 0x100fe200078e0a03 */
[----:B------:R-:W-:Y:S01]  /*3430*/  BAR.SYNC.DEFER_BLOCKING 0x0 ;  /* 0x0000000000007b1d */ /* 0x000fe20000010000 */
[--C-:B------:R-:W-:Y:S01]  /*3440*/  @!P4 IMAD.IADD R38, R38, 0x1, -R3.reuse ;  /* 0x000000012626c824 */ /* 0x100fe200078e0a03 */
[----:B------:R-:W-:Y:S01]  /*3450*/  LOP3.LUT P1, RZ, R173, 0x7f, RZ, 0xc0, !PT ;  /* 0x0000007fadff7812 */ /* 0x000fe2000782c0ff */
[----:B------:R-:W-:-:S02]  /*3460*/  @!P5 IMAD.IADD R34, R34, 0x1, -R3 ;  /* 0x000000012222d824 */ /* 0x000fc400078e0a03 */
[----:B------:R-:W-:Y:S02]  /*3470*/  @!P6 IMAD.IADD R42, R42, 0x1, -R3 ;  /* 0x000000012a2ae824 */ /* 0x000fe400078e0a03 */
[----:B------:R-:W-:Y:S02]  /*3480*/  IMAD R82, R82, R23, RZ ;  /* 0x0000001752527224 */ /* 0x000fe400078e02ff */
[----:B------:R-:W-:Y:S01]  /*3490*/  UIADD3 UR10, UPT, UPT, UR8, UR10, URZ ;  /* 0x0000000a080a7290 */ /* 0x000fe2000fffe0ff */
[----:B------:R-:W-:Y:S11]  /*34a0*/  BRA.U UP0, `(.L_x_5) ;  /* 0x0000000100187547 */ /* 0x000ff6000b800000 */
[----:B------:R-:W-:Y:S01]  /*34b0*/  ELECT P0, URZ, PT ;  /* 0x0000000000ff782f */ /* 0x000fe20003800000 */
[----:B------:R-:W-:Y:S01]  /*34c0*/  IMAD.MOV.U32 R3, RZ, RZ, 0x1 ;  /* 0x00000001ff037424 */ /* 0x000fe200078e00ff */
[----:B------:R-:W-:Y:S01]  /*34d0*/  UMOV UR4, 0x40 ;  /* 0x0000004000047882 */ /* 0x000fe20000000000 */
[----:B------:R-:W-:Y:S01]  /*34e0*/  UVIRTCOUNT.DEALLOC.SMPOOL 0x80 ;  /* 0x000000800000784c */ /* 0x000fe20000000000 */
[----:B------:R-:W-:-:S09]  /*34f0*/  ULEA UR4, UR5, UR4, 0x18 ;  /* 0x0000000405047291 */ /* 0x000fd2000f8ec0ff */
[----:B------:R0:W-:Y:S03]  /*3500*/  @P0 STS.U8 [UR4], R3 ;  /* 0x00000003ff000988 */ /* 0x0001e60008000004 */
.L_x_5:
[----:B------:R-:W-:Y:S01]  /*3510*/  STTM.16dp32bit_t0_t15.x64 tmem[UR10], RZ ;  /* 0x000000ff000079ed */ /* 0x000fe20008b0000a */
[----:B------:R-:W-:Y:S01]  /*3520*/  STTM.16dp32bit_t16_t31.x64 tmem[UR10+0x40], RZ ;  /* 0x000040ff000079ed */ /* 0x000fe20008b2000a */
[----:B------:R-:W1:Y:S02]  /*3530*/  FENCE.VIEW.ASYNC.T ;  /* 0x00000000000073c6 */ /* 0x000e640000000200 */
[----:B-1----:R-:W-:Y:S01]  /*3540*/  VOTEU.ALL UP1, P1 ;  /* 0x0000000000ff7886 */ /* 0x002fe20000820000 */
[----:B------:R-:W-:Y:S01]  /*3550*/  VOTEU.ALL UP2, P1 ;  /* 0x0000000000ff7886 */ /* 0x000fe20000840000 */
[----:B------:R-:W-:Y:S01]  /*3560*/  IMAD R171, R20, 0x2, R169 ;  /* 0x0000000214ab7824 */ /* 0x000fe200078e02a9 */
[----:B------:R-:W-:Y:S01]  /*3570*/  ISETP.GT.AND P0, PT, R234, 0x3f, PT ;  /* 0x0000003fea00780c */ /* 0x000fe20003f04270 */
[----:B------:R-:W-:Y:S01]  /*3580*/  IMAD.SHL.U32 R84, R82, 0x2, RZ ;  /* 0x0000000252547824 */ /* 0x000fe200078e00ff */
[----:B------:R-:W-:-:S04]  /*3590*/  @!UP1 UIADD3 UR4, UPT, UPT, -UR6, 0x100000, URZ ;  /* 0x0010000006049890 */ /* 0x000fc8000fffe1ff */
[----:B------:R-:W-:Y:S02]  /*35a0*/  @!UP1 USHF.L.U32 UR5, UR4, 0xb, URZ ;  /* 0x0000000b04059899 */ /* 0x000fe400080006ff */
[----:B------:R-:W-:Y:S01]  /*35b0*/  @!UP1 USHF.L.U32 UR4, UR4, 0x1, URZ ;  /* 0x0000000104049899 */ /* 0x000fe200080006ff */
[----:B------:R-:W-:Y:S01]  /*35c0*/  BAR.SYNC.DEFER_BLOCKING 0x0 ;  /* 0x0000000000007b1d */ /* 0x000fe20000010000 */
[----:B------:R-:W-:Y:S01]  /*35d0*/  IMAD R23, R20, 0x2, R171 ;  /* 0x0000000214177824 */ /* 0x000fe200078e02ab */
[----:B------:R-:W-:Y:S02]  /*35e0*/  ISETP.LT.AND P2, PT, R9, R22, P0 ;  /* 0x000000160900720c */ /* 0x000fe40000741270 */
[----:B------:R-:W-:Y:S01]  /*35f0*/  IADD3 R86, P3, PT, R84, UR16, RZ ;  /* 0x0000001054567c10 */ /* 0x000fe2000ff7e0ff */
[----:B------:R-:W-:-:S03]  /*3600*/  IMAD R28, R20, 0x2, R23 ;  /* 0x00000002141c7824 */ /* 0x000fc600078e0217 */
[----:B------:R-:W-:Y:S01]  /*3610*/  LEA.HI.X.SX32 R87, R82, UR17, 0x1, P3 ;  /* 0x0000001152577c11 */ /* 0x000fe200098f0eff */
[----:B------:R-:W-:Y:S01]  /*3620*/  IMAD R29, R20, 0x2, R28 ;  /* 0x00000002141d7824 */ /* 0x000fe200078e021c */
[----:B------:R-:W-:-:S03]  /*3630*/  LEA R4, P3, R23, R86, 0x1 ;  /* 0x0000005617047211 */ /* 0x000fc600078608ff */
[C---:B------:R-:W-:Y:S01]  /*3640*/  IMAD R81, R20.reuse, 0x4, R29 ;  /* 0x0000000414517824 */ /* 0x040fe200078e021d */
[----:B------:R-:W-:Y:S01]  /*3650*/  LEA.HI.X.SX32 R5, R23, R87, 0x1, P3 ;  /* 0x0000005717057211 */ /* 0x000fe200018f0eff */
[----:B------:R-:W1:Y:S02]  /*3660*/  FENCE.VIEW.ASYNC.S ;  /* 0x00000000000073c6 */ /* 0x000e640000000000 */
[----:B-1----:R1:W2:Y:S02]  /*3670*/  @!UP2 SYNCS.EXCH.64 URZ, [UR11], UR4 ;  /* 0x000000040bffa5b2 */ /* 0x0022a40008000100 */
[----:B--2---:R-:W-:Y:S01]  /*3680*/  BAR.SYNC.DEFER_BLOCKING 0x0 ;  /* 0x0000000000007b1d */ /* 0x004fe20000010000 */
[----:B------:R-:W-:Y:S01]  /*3690*/  IMAD R83, R20, 0x2, R81 ;  /* 0x0000000214537824 */ /* 0x000fe200078e0251 */
[----:B------:R-:W-:Y:S02]  /*36a0*/  ISETP.LT.AND P4, PT, R8, R22, P0 ;  /* 0x000000160800720c */ /* 0x000fe40000781270 */
[----:B0-----:R-:W-:Y:S01]  /*36b0*/  LOP3.LUT R3, R85, 0xc, RZ, 0xfc, !PT ;  /* 0x0000000c55037812 */ /* 0x001fe200078efcff */
[----:B------:R-:W-:Y:S01]  /*36c0*/  IMAD R80, R20, 0x2, R83 ;  /* 0x0000000214507824 */ /* 0x000fe200078e0253 */
[----:B------:R-:W-:-:S02]  /*36d0*/  PRMT R191, RZ, 0x7610, R191 ;  /* 0x00007610ffbf7816 */ /* 0x000fc400000000bf */
[----:B------:R-:W-:Y:S01]  /*36e0*/  ISETP.LT.AND P3, PT, R3, R22, P0 ;  /* 0x000000160300720c */ /* 0x000fe20000761270 */
[----:B------:R-:W-:Y:S01]  /*36f0*/  IMAD R15, R20, 0x2, R80 ;  /* 0x00000002140f7824 */ /* 0x000fe200078e0250 */
[CC--:B------:R-:W-:Y:S01]  /*3700*/  LEA R8, P5, R29.reuse, R86.reuse, 0x1 ;  /* 0x000000561d087211 */ /* 0x0c0fe200078a08ff */
[----:B-1----:R-:W0:Y:S01]  /*3710*/  LDCU UR4, c[0x0][0x3b0] ;  /* 0x00007600ff0477ac */ /* 0x002e220008000800 */
[----:B------:R-:W-:Y:S02]  /*3720*/  PRMT R180, RZ, 0x7610, R180 ;  /* 0x00007610ffb47816 */ /* 0x000fe400000000b4 */
[----:B------:R-:W-:Y:S01]  /*3730*/  LEA.HI.X.SX32 R9, R29, R87, 0x1, P5 ;  /* 0x000000571d097211 */ /* 0x000fe200028f0eff */
[----:B------:R1:W2:Y:S01]  /*3740*/  @P2 LDG.E.U16 R194, desc[UR20][R4.64] ;  /* 0x0000001404c22981 */ /* 0x0002a2000c1e1500 */
[----:B------:R-:W-:Y:S02]  /*3750*/  LEA R10, P2, R28, R86, 0x1 ;  /* 0x000000561c0a7211 */ /* 0x000fe400078408ff */
[----:B------:R-:W-:-:S03]  /*3760*/  LOP3.LUT R3, R85, 0x1a, RZ, 0xfc, !PT ;  /* 0x0000001a55037812 */ /* 0x000fc600078efcff */
[----:B------:R3:W4:Y:S01]  /*3770*/  @P3 LDG.E.U16 R180, desc[UR20][R8.64] ;  /* 0x0000001408b43981 */ /* 0x000722000c1e1500 */
[----:B------:R-:W-:Y:S02]  /*3780*/  LEA.HI.X.SX32 R11, R28, R87, 0x1, P2 ;  /* 0x000000571c0b7211 */ /* 0x000fe400010f0eff */
[----:B------:R-:W-:Y:S01]  /*3790*/  LOP3.LUT R213, R85, 0x18, RZ, 0xfc, !PT ;  /* 0x0000001855d57812 */ /* 0x000fe200078efcff */
[C---:B-1----:R-:W-:Y:S02]  /*37a0*/  IMAD R5, R20.reuse, 0x2, R15 ;  /* 0x0000000214057824 */ /* 0x042fe400078e020f */
[----:B------:R-:W5:Y:S01]  /*37b0*/  @P4 LDG.E.U16 R191, desc[UR20][R10.64] ;  /* 0x000000140abf4981 */ /* 0x000f62000c1e1500 */
[----:B------:R-:W-:Y:S01]  /*37c0*/  ISETP.LT.AND P5, PT, R3, R22, P0 ;  /* 0x000000160300720c */ /* 0x000fe200007a1270 */
[----:B------:R-:W-:Y:S01]  /*37d0*/  IMAD R13, R20, 0x2, R5 ;  /* 0x00000002140d7824 */ /* 0x000fe200078e0205 */
[----:B------:R-:W-:Y:S02]  /*37e0*/  LEA R4, P4, R5, R86, 0x1 ;  /* 0x0000005605047211 */ /* 0x000fe400078808ff */
[----:B------:R-:W-:-:S02]  /*37f0*/  ISETP.GE.AND P3, PT, R151, RZ, PT ;  /* 0x000000ff9700720c */ /* 0x000fc40003f66270 */
[-C--:B------:R-:W-:Y:S02]  /*3800*/  LEA.HI.X.SX32 R5, R5, R87.reuse, 0x1, P4 ;  /* 0x0000005705057211 */ /* 0x080fe400020f0eff */
[----:B------:R-:W-:Y:S02]  /*3810*/  LEA R6, P4, R13, R86, 0x1 ;  /* 0x000000560d067211 */ /* 0x000fe400078808ff */
[----:B------:R-:W-:Y:S02]  /*3820*/  ISETP.LT.AND P2, PT, R213, R22, P0 ;  /* 0x00000016d500720c */ /* 0x000fe40000741270 */
[----:B------:R-:W-:Y:S02]  /*3830*/  LEA.HI.X.SX32 R7, R13, R87, 0x1, P4 ;  /* 0x000000570d077211 */ /* 0x000fe400020f0eff */
[----:B------:R-:W-:Y:S02]  /*3840*/  ISETP.GE.AND P4, PT, R149, RZ, PT ;  /* 0x000000ff9500720c */ /* 0x000fe40003f86270 */
[----:B------:R-:W-:-:S02]  /*3850*/  PRMT R189, RZ, 0x7610, R189 ;  /* 0x00007610ffbd7816 */ /* 0x000fc400000000bd */
[----:B------:R-:W-:Y:S01]  /*3860*/  PRMT R195, RZ, 0x7610, R195 ;  /* 0x00007610ffc37816 */ /* 0x000fe200000000c3 */
[----:B------:R-:W-:Y:S01]  /*3870*/  @!P3 IMAD.MOV R32, RZ, RZ, -R32 ;  /* 0x000000ffff20b224 */ /* 0x000fe200078e0a20 */
[----:B------:R-:W-:Y:S02]  /*3880*/  ISETP.GE.AND P3, PT, R143, RZ, PT ;  /* 0x000000ff8f00720c */ /* 0x000fe40003f66270 */
[----:B------:R1:W2:Y:S01]  /*3890*/  @P5 LDG.E.U16 R189, desc[UR20][R6.64] ;  /* 0x0000001406bd5981 */ /* 0x0002a2000c1e1500 */
[----:B------:R-:W-:Y:S01]  /*38a0*/  ISETP.GE.AND P5, PT, R145, RZ, PT ;  /* 0x000000ff9100720c */ /* 0x000fe20003fa6270 */
[C---:B------:R-:W-:Y:S02]  /*38b0*/  IMAD R13, R20.reuse, 0x2, R13 ;  /* 0x00000002140d7824 */ /* 0x040fe400078e020d */
[----:B------:R0:W2:Y:S01]  /*38c0*/  @P2 LDG.E.U16 R195, desc[UR20][R4.64] ;  /* 0x0000001404c32981 */ /* 0x0000a2000c1e1500 */
[----:B------:R-:W-:Y:S01]  /*38d0*/  ISETP.GE.AND P2, PT, R147, RZ, PT ;  /* 0x000000ff9300720c */ /* 0x000fe20003f46270 */
[----:B------:R-:W-:Y:S01]  /*38e0*/  @!P4 IMAD.MOV R164, RZ, RZ, -R164 ;  /* 0x000000ffffa4c224 */ /* 0x000fe200078e0aa4 */
[----:B------:R-:W-:Y:S01]  /*38f0*/  ISETP.GE.AND P4, PT, R141, RZ, PT ;  /* 0x000000ff8d00720c */ /* 0x000fe20003f86270 */
[----:B---3--:R-:W-:-:S03]  /*3900*/  IMAD R9, R20, 0x4, R13 ;  /* 0x0000000414097824 */ /* 0x008fc600078e020d */
[----:B------:R-:W-:Y:S01]  /*3910*/  @!P3 IMAD.MOV R158, RZ, RZ, -R158 ;  /* 0x000000ffff9eb224 */ /* 0x000fe200078e0a9e */
[----:B------:R-:W-:Y:S02]  /*3920*/  ISETP.GE.AND P3, PT, R137, RZ, PT ;  /* 0x000000ff8900720c */ /* 0x000fe40003f66270 */
[----:B------:R-:W-:Y:S01]  /*3930*/  @!P5 IMAD.MOV R30, RZ, RZ, -R30 ;  /* 0x000000ffff1ed224 */ /* 0x000fe200078e0a1e */
[----:B-1----:R-:W-:Y:S02]  /*3940*/  LEA R6, P5, R9, R86, 0x1 ;  /* 0x0000005609067211 */ /* 0x002fe400078a08ff */
[----:B0-----:R-:W-:Y:S01]  /*3950*/  LOP3.LUT R4, R85, 0x20, RZ, 0xfc, !PT ;  /* 0x0000002055047812 */ /* 0x001fe200078efcff */
[----:B------:R-:W-:Y:S01]  /*3960*/  @!P2 IMAD.MOV R160, RZ, RZ, -R160 ;  /* 0x000000ffffa0a224 */ /* 0x000fe200078e0aa0 */
[----:B------:R-:W-:Y:S01]  /*3970*/  LEA.HI.X.SX32 R7, R9, R87, 0x1, P5 ;  /* 0x0000005709077211 */ /* 0x000fe200028f0eff */
[----:B------:R-:W-:Y:S01]  /*3980*/  @!P4 IMAD.MOV R154, RZ, RZ, -R154 ;  /* 0x000000ffff9ac224 */ /* 0x000fe200078e0a9a */
[----:B------:R-:W-:-:S02]  /*3990*/  ISETP.LT.AND P2, PT, R4, R22, P0 ;  /* 0x000000160400720c */ /* 0x000fc40000741270 */
[----:B------:R-:W-:Y:S02]  /*39a0*/  ISETP.GE.AND P5, PT, R135, RZ, PT ;  /* 0x000000ff8700720c */ /* 0x000fe40003fa6270 */
[----:B------:R-:W-:Y:S02]  /*39b0*/  ISETP.GE.AND P4, PT, R133, RZ, PT ;  /* 0x000000ff8500720c */ /* 0x000fe40003f86270 */
[----:B------:R-:W-:Y:S02]  /*39c0*/  LOP3.LUT R5, R85, 0x22, RZ, 0xfc, !PT ;  /* 0x0000002255057812 */ /* 0x000fe400078efcff */
[----:B------:R-:W-:Y:S01]  /*39d0*/  PRMT R193, RZ, 0x7610, R193 ;  /* 0x00007610ffc17816 */ /* 0x000fe200000000c1 */
[----:B------:R-:W-:Y:S01]  /*39e0*/  @!P3 IMAD.MOV R156, RZ, RZ, -R156 ;  /* 0x000000ffff9cb224 */ /* 0x000fe200078e0a9c */
[----:B------:R-:W-:Y:S01]  /*39f0*/  ISETP.LT.AND P3, PT, R5, R22, P0 ;  /* 0x000000160500720c */ /* 0x000fe20000761270 */
[----:B------:R-:W-:-:S03]  /*3a00*/  IMAD R9, R20, 0x2, R9 ;  /* 0x0000000214097824 */ /* 0x000fc600078e0209 */
[----:B------:R0:W3:Y:S01]  /*3a10*/  @P2 LDG.E.U16 R193, desc[UR20][R6.64] ;  /* 0x0000001406c12981 */ /* 0x0000e2000c1e1500 */
[----:B------:R-:W-:Y:S01]  /*3a20*/  @!P5 IMAD.MOV R152, RZ, RZ, -R152 ;  /* 0x000000ffff98d224 */ /* 0x000fe200078e0a98 */
[----:B------:R-:W-:Y:S01]  /*3a30*/  ISETP.GE.AND P2, PT, R131, RZ, PT ;  /* 0x000000ff8300720c */ /* 0x000fe20003f46270 */
[----:B------:R-:W-:Y:S01]  /*3a40*/  @!P4 IMAD.MOV R148, RZ, RZ, -R148 ;  /* 0x000000ffff94c224 */ /* 0x000fe200078e0a94 */
[----:B------:R-:W-:Y:S02]  /*3a50*/  ISETP.GE.AND P4, PT, R127, RZ, PT ;  /* 0x000000ff7f00720c */ /* 0x000fe40003f86270 */
[----:B------:R-:W-:Y:S02]  /*3a60*/  PRMT R188, RZ, 0x7610, R188 ;  /* 0x00007610ffbc7816 */ /* 0x000fe400000000bc */
[----:B0-----:R-:W-:-:S04]  /*3a70*/  LEA R6, P5, R9, R86, 0x1 ;  /* 0x0000005609067211 */ /* 0x001fc800078a08ff */
[----:B------:R-:W-:Y:S02]  /*3a80*/  LEA.HI.X.SX32 R7, R9, R87, 0x1, P5 ;  /* 0x0000005709077211 */ /* 0x000fe400028f0eff */
[----:B------:R-:W-:-:S03]  /*3a90*/  ISETP.GE.AND P5, PT, R125, RZ, PT ;  /* 0x000000ff7d00720c */ /* 0x000fc60003fa6270 */
[----:B------:R0:W2:Y:S01]  /*3aa0*/  @P3 LDG.E.U16 R188, desc[UR20][R6.64] ;  /* 0x0000001406bc3981 */ /* 0x0000a2000c1e1500 */
[----:B------:R-:W-:Y:S02]  /*3ab0*/  ISETP.GE.AND P3, PT, R121, RZ, PT ;  /* 0x000000ff7900720c */ /* 0x000fe40003f66270 */
[----:B------:R-:W-:Y:S01]  /*3ac0*/  LOP3.LUT R8, R85, 0x10, RZ, 0xfc, !PT ;  /* 0x0000001055087812 */ /* 0x000fe200078efcff */
[----:B------:R-:W-:Y:S01]  /*3ad0*/  @!P2 IMAD.MOV R144, RZ, RZ, -R144 ;  /* 0x000000ffff90a224 */ /* 0x000fe200078e0a90 */
[----:B------:R-:W-:Y:S01]  /*3ae0*/  ISETP.GE.AND P2, PT, R123, RZ, PT ;  /* 0x000000ff7b00720c */ /* 0x000fe20003f46270 */
[----:B------:R-:W-:Y:S01]  /*3af0*/  @!P4 IMAD.MOV R146, RZ, RZ, -R146 ;  /* 0x000000ffff92c224 */ /* 0x000fe200078e0a92 */
[----:B------:R-:W-:-:S03]  /*3b00*/  ISETP.LT.AND P4, PT, R8, R22, P0 ;  /* 0x000000160800720c */ /* 0x000fc60000781270 */
[----:B------:R-:W-:Y:S01]  /*3b10*/  @!P5 IMAD.MOV R142, RZ, RZ, -R142 ;  /* 0x000000ffff8ed224 */ /* 0x000fe200078e0a8e */
[C---:B0-----:R-:W-:Y:S02]  /*3b20*/  LEA R6, P5, R81.reuse, R86, 0x1 ;  /* 0x0000005651067211 */ /* 0x041fe400078a08ff */
[----:B------:R-:W-:Y:S01]  /*3b30*/  ISETP.GE.AND P6, PT, R0, RZ, PT ;  /* 0x000000ff0000720c */ /* 0x000fe20003fc6270 */
[----:B------:R-:W-:Y:S01]  /*3b40*/  @!P3 IMAD.MOV R134, RZ, RZ, -R134 ;  /* 0x000000ffff86b224 */ /* 0x000fe200078e0a86 */
[----:B------:R-:W-:Y:S02]  /*3b50*/  PRMT R192, RZ, 0x7610, R192 ;  /* 0x00007610ffc07816 */ /* 0x000fe400000000c0 */
[----:B------:R-:W-:Y:S02]  /*3b60*/  LEA.HI.X.SX32 R7, R81, R87, 0x1, P5 ;  /* 0x0000005751077211 */ /* 0x000fe400028f0eff */
[----:B------:R-:W-:Y:S01]  /*3b70*/  ISETP.GE.AND P3, PT, R113, RZ, PT ;  /* 0x000000ff7100720c */ /* 0x000fe20003f66270 */
[----:B------:R-:W-:Y:S01]  /*3b80*/  @!P2 IMAD.MOV R138, RZ, RZ, -R138 ;  /* 0x000000ffff8aa224 */ /* 0x000fe200078e0a8a */
[----:B------:R-:W-:Y:S01]  /*3b90*/  ISETP.GE.AND P2, PT, R117, RZ, PT ;  /* 0x000000ff7500720c */ /* 0x000fe20003f46270 */
[----:B------:R0:W2:Y:S01]  /*3ba0*/  @P4 LDG.E.U16 R192, desc[UR20][R6.64] ;  /* 0x0000001406c04981 */ /* 0x0000a2000c1e1500 */
[----:B------:R-:W-:-:S02]  /*3bb0*/  ISETP.GE.AND P4, PT, R111, RZ, PT ;  /* 0x000000ff6f00720c */ /* 0x000fc40003f86270 */
[----:B------:R-:W-:Y:S01]  /*3bc0*/  ISETP.GE.AND P5, PT, R115, RZ, PT ;  /* 0x000000ff7300720c */ /* 0x000fe20003fa6270 */
[----:B------:R-:W-:Y:S01]  /*3bd0*/  @!P6 IMAD.MOV R162, RZ, RZ, -R162 ;  /* 0x000000ffffa2e224 */ /* 0x000fe200078e0aa2 */
[----:B------:R-:W-:Y:S02]  /*3be0*/  ISETP.GE.AND P6, PT, R139, RZ, PT ;  /* 0x000000ff8b00720c */ /* 0x000fe40003fc6270 */
[----:B------:R-:W-:-:S03]  /*3bf0*/  LOP3.LUT R8, R85, 0x12, RZ, 0xfc, !PT ;  /* 0x0000001255087812 */ /* 0x000fc600078efcff */
[----:B------:R-:W-:Y:S01]  /*3c00*/  @!P3 IMAD.MOV R128, RZ, RZ, -R128 ;  /* 0x000000ffff80b224 */ /* 0x000fe200078e0a80 */
[----:B------:R-:W-:Y:S01]  /*3c10*/  ISETP.GE.AND P3, PT, R107, RZ, PT ;  /* 0x000000ff6b00720c */ /* 0x000fe20003f66270 */
[----:B------:R-:W-:Y:S01]  /*3c20*/  @!P2 IMAD.MOV R136, RZ, RZ, -R136 ;  /* 0x000000ffff88a224 */ /* 0x000fe200078e0a88 */
[----:B------:R-:W-:Y:S01]  /*3c30*/  ISETP.LT.AND P2, PT, R8, R22, P0 ;  /* 0x000000160800720c */ /* 0x000fe20000741270 */
[----:B------:R-:W-:Y:S01]  /*3c40*/  @!P4 IMAD.MOV R124, RZ, RZ, -R124 ;  /* 0x000000ffff7cc224 */ /* 0x000fe200078e0a7c */
[----:B------:R-:W-:Y:S01]  /*3c50*/  ISETP.GE.AND P4, PT, R103, RZ, PT ;  /* 0x000000ff6700720c */ /* 0x000fe20003f86270 */
[----:B------:R-:W-:Y:S01]  /*3c60*/  @!P5 IMAD.MOV R132, RZ, RZ, -R132 ;  /* 0x000000ffff84d224 */ /* 0x000fe200078e0a84 */
[----:B0-----:R-:W-:Y:S01]  /*3c70*/  LEA R6, P5, R83, R86, 0x1 ;  /* 0x0000005653067211 */ /* 0x001fe200078a08ff */
[----:B------:R-:W-:Y:S01]  /*3c80*/  @!P6 IMAD.MOV R150, RZ, RZ, -R150 ;  /* 0x000000ffff96e224 */ /* 0x000fe200078e0a96 */
[----:B------:R-:W-:Y:S02]  /*3c90*/  ISETP.GE.AND P6, PT, R129, RZ, PT ;  /* 0x000000ff8100720c */ /* 0x000fe40003fc6270 */
[----:B------:R-:W-:-:S02]  /*3ca0*/  PRMT R190, RZ, 0x7610, R190 ;  /* 0x00007610ffbe7816 */ /* 0x000fc400000000be */
[----:B------:R-:W-:Y:S01]  /*3cb0*/  LEA.HI.X.SX32 R7, R83, R87, 0x1, P5 ;  /* 0x0000005753077211 */ /* 0x000fe200028f0eff */
[----:B------:R-:W-:Y:S01]  /*3cc0*/  @!P3 IMAD.MOV R126, RZ, RZ, -R126 ;  /* 0x000000ffff7eb224 */ /* 0x000fe200078e0a7e */
[----:B------:R-:W-:-:S03]  /*3cd0*/  ISETP.GE.AND P3, PT, R99, RZ, PT ;  /* 0x000000ff6300720c */ /* 0x000fc60003f66270 */
[----:B------:R0:W2:Y:S01]  /*3ce0*/  @P2 LDG.E.U16 R190, desc[UR20][R6.64] ;  /* 0x0000001406be2981 */ /* 0x0000a2000c1e1500 */
[----:B------:R-:W-:Y:S01]  /*3cf0*/  ISETP.GE.AND P2, PT, R101, RZ, PT ;  /* 0x000000ff6500720c */ /* 0x000fe20003f46270 */
[----:B------:R-:W-:Y:S01]  /*3d00*/  @!P4 IMAD.MOV R118, RZ, RZ, -R118 ;  /* 0x000000ffff76c224 */ /* 0x000fe200078e0a76 */
[----:B------:R-:W-:Y:S02]  /*3d10*/  ISETP.GE.AND P5, PT, R105, RZ, PT ;  /* 0x000000ff6900720c */ /* 0x000fe40003fa6270 */
[----:B------:R-:W-:Y:S01]  /*3d20*/  ISETP.GE.AND P4, PT, R95, RZ, PT ;  /* 0x000000ff5f00720c */ /* 0x000fe20003f86270 */
[----:B------:R-:W-:Y:S01]  /*3d30*/  @!P6 IMAD.MOV R140, RZ, RZ, -R140 ;  /* 0x000000ffff8ce224 */ /* 0x000fe200078e0a8c */
[----:B------:R-:W-:-:S03]  /*3d40*/  ISETP.GE.AND P6, PT, R119, RZ, PT ;  /* 0x000000ff7700720c */ /* 0x000fc60003fc6270 */
[----:B------:R-:W-:Y:S01]  /*3d50*/  @!P3 IMAD.MOV R114, RZ, RZ, -R114 ;  /* 0x000000ffff72b224 */ /* 0x000fe200078e0a72 */
[----:B------:R-:W-:Y:S01]  /*3d60*/  ISETP.GE.AND P3, PT, R26, RZ, PT ;  /* 0x000000ff1a00720c */ /* 0x000fe20003f66270 */
[C---:B------:R-:W-:Y:S02]  /*3d70*/  IMAD R26, R20.reuse, 0x2, R9 ;  /* 0x00000002141a7824 */ /* 0x040fe400078e0209 */
[----:B------:R-:W-:Y:S01]  /*3d80*/  @!P2 IMAD.MOV R116, RZ, RZ, -R116 ;  /* 0x000000ffff74a224 */ /* 0x000fe200078e0a74 */
[----:B------:R-:W-:Y:S01]  /*3d90*/  ISETP.GE.AND P2, PT, R27, RZ, PT ;  /* 0x000000ff1b00720c */ /* 0x000fe20003f46270 */
[----:B------:R-:W-:Y:S01]  /*3da0*/  @!P5 IMAD.MOV R122, RZ, RZ, -R122 ;  /* 0x000000ffff7ad224 */ /* 0x000fe200078e0a7a */
[----:B------:R-:W-:Y:S01]  /*3db0*/  ISETP.GE.AND P5, PT, R97, RZ, PT ;  /* 0x000000ff6100720c */ /* 0x000fe20003fa6270 */
[----:B------:R-:W-:Y:S01]  /*3dc0*/  @!P4 IMAD.MOV R110, RZ, RZ, -R110 ;  /* 0x000000ffff6ec224 */ /* 0x000fe200078e0a6e */
[----:B------:R-:W-:Y:S01]  /*3dd0*/  ISETP.GE.AND P4, PT, R17, RZ, PT ;  /* 0x000000ff1100720c */ /* 0x000fe20003f86270 */
[----:B------:R-:W-:-:S02]  /*3de0*/  IMAD R27, R20, 0x2, R26 ;  /* 0x00000002141b7824 */ /* 0x000fc400078e021a */
[----:B------:R-:W-:Y:S02]  /*3df0*/  @!P6 IMAD.MOV R130, RZ, RZ, -R130 ;  /* 0x000000ffff82e224 */ /* 0x000fe400078e0a82 */
[C---:B------:R-:W-:Y:S01]  /*3e00*/  IMAD R9, R20.reuse, 0x2, R27 ;  /* 0x0000000214097824 */ /* 0x040fe200078e021b */
[----:B------:R-:W-:Y:S01]  /*3e10*/  ISETP.GE.AND P6, PT, R109, RZ, PT ;  /* 0x000000ff6d00720c */ /* 0x000fe20003fc6270 */
[----:B------:R-:W-:Y:S01]  /*3e20*/  @!P3 IMAD.MOV R102, RZ, RZ, -R102 ;  /* 0x000000ffff66b224 */ /* 0x000fe200078e0a66 */
[----:B0-----:R-:W-:Y:S02]  /*3e30*/  LOP3.LUT R6, R85, 0x28, RZ, 0xfc, !PT ;  /* 0x0000002855067812 */ /* 0x001fe400078efcff */
[----:B------:R-:W-:Y:S01]  /*3e40*/  LEA R8, P3, R9, R86, 0x1 ;  /* 0x0000005609087211 */ /* 0x000fe200078608ff */
[----:B------:R-:W-:Y:S01]  /*3e50*/  IMAD R17, R20, 0x2, R9 ;  /* 0x0000000214117824 */ /* 0x000fe200078e0209 */
[----:B------:R-:W-:Y:S01]  /*3e60*/  LOP3.LUT R7, R85, 0x2a, RZ, 0xfc, !PT ;  /* 0x0000002a55077812 */ /* 0x000fe200078efcff */
[----:B------:R-:W-:Y:S01]  /*3e70*/  @!P5 IMAD.MOV R112, RZ, RZ, -R112 ;  /* 0x000000ffff70d224 */ /* 0x000fe200078e0a70 */
[----:B------:R-:W-:Y:S01]  /*3e80*/  LEA.HI.X.SX32 R9, R9, R87, 0x1, P3 ;  /* 0x0000005709097211 */ /* 0x000fe200018f0eff */
[----:B------:R-:W-:Y:S01]  /*3e90*/  @!P4 IMAD.MOV R96, RZ, RZ, -R96 ;  /* 0x000000ffff60c224 */ /* 0x000fe200078e0a60 */
[----:B------:R-:W-:Y:S01]  /*3ea0*/  ISETP.LT.AND P5, PT, R6, R22, P0 ;  /* 0x000000160600720c */ /* 0x000fe200007a1270 */
[----:B------:R-:W-:Y:S01]  /*3eb0*/  @!P2 IMAD.MOV R108, RZ, RZ, -R108 ;  /* 0x000000ffff6ca224 */ /* 0x000fe200078e0a6c */
[----:B------:R-:W-:-:S02]  /*3ec0*/  ISETP.GE.AND P3, PT, R93, RZ, PT ;  /* 0x000000ff5d00720c */ /* 0x000fc40003f66270 */
[----:B------:R-:W-:Y:S02]  /*3ed0*/  ISETP.GE.AND P4, PT, R92, RZ, PT ;  /* 0x000000ff5c00720c */ /* 0x000fe40003f86270 */
[----:B------:R-:W-:Y:S01]  /*3ee0*/  ISETP.LT.AND P2, PT, R7, R22, P0 ;  /* 0x000000160700720c */ /* 0x000fe20000741270 */
[----:B------:R-:W-:Y:S01]  /*3ef0*/  @!P6 IMAD.MOV R120, RZ, RZ, -R120 ;  /* 0x000000ffff78e224 */ /* 0x000fe200078e0a78 */
[C---:B------:R-:W-:Y:S02]  /*3f00*/  LEA R10, P6, R17.reuse, R86, 0x1 ;  /* 0x00000056110a7211 */ /* 0x040fe400078c08ff */
[----:B------:R-:W-:Y:S02]  /*3f10*/  PRMT R186, RZ, 0x7610, R186 ;  /* 0x00007610ffba7816 */ /* 0x000fe400000000ba */
[----:B------:R-:W-:Y:S02]  /*3f20*/  PRMT R179, RZ, 0x7610, R179 ;  /* 0x00007610ffb37816 */ /* 0x000fe400000000b3 */
[----:B------:R-:W-:Y:S01]  /*3f30*/  LEA.HI.X.SX32 R11, R17, R87, 0x1, P6 ;  /* 0x00000057110b7211 */ /* 0x000fe200030f0eff */
[----:B------:R-:W-:Y:S01]  /*3f40*/  @!P3 IMAD.MOV R104, RZ, RZ, -R104 ;  /* 0x000000ffff68b224 */ /* 0x000fe200078e0a68 */
[----:B------:R0:W2:Y:S01]  /*3f50*/  @P5 LDG.E.U16 R186, desc[UR20][R8.64] ;  /* 0x0000001408ba5981 */ /* 0x0000a2000c1e1500 */
[----:B------:R-:W-:Y:S01]  /*3f60*/  ISETP.GE.AND P6, PT, R89, RZ, PT ;  /* 0x000000ff5900720c */ /* 0x000fe20003fc6270 */
[----:B------:R-:W-:Y:S01]  /*3f70*/  @!P4 IMAD.MOV R98, RZ, RZ, -R98 ;  /* 0x000000ffff62c224 */ /* 0x000fe200078e0a62 */
[----:B------:R-:W-:Y:S01]  /*3f80*/  ISETP.GE.AND P5, PT, R91, RZ, PT ;  /* 0x000000ff5b00720c */ /* 0x000fe20003fa6270 */
[----:B------:R1:W2:Y:S01]  /*3f90*/  @P2 LDG.E.U16 R179, desc[UR20][R10.64] ;  /* 0x000000140ab32981 */ /* 0x0002a2000c1e1500 */
[----:B------:R-:W-:-:S02]  /*3fa0*/  ISETP.GE.AND P3, PT, R75, RZ, PT ;  /* 0x000000ff4b00720c */ /* 0x000fc40003f66270 */
[----:B------:R-:W-:Y:S02]  /*3fb0*/  ISETP.GE.AND P4, PT, R73, RZ, PT ;  /* 0x000000ff4900720c */ /* 0x000fe40003f86270 */
[----:B------:R-:W-:Y:S01]  /*3fc0*/  ISETP.GE.AND P2, PT, R77, RZ, PT ;  /* 0x000000ff4d00720c */ /* 0x000fe20003f46270 */
[----:B------:R-:W-:Y:S01]  /*3fd0*/  IMAD R18, R20, 0x2, R17 ;  /* 0x0000000214127824 */ /* 0x000fe200078e0211 */
[----:B0-----:R-:W-:-:S03]  /*3fe0*/  LOP3.LUT R8, R85, 0x30, RZ, 0xfc, !PT ;  /* 0x0000003055087812 */ /* 0x001fc600078efcff */
[----:B------:R-:W-:Y:S02]  /*3ff0*/  IMAD R17, R20, 0x4, R18 ;  /* 0x0000000414117824 */ /* 0x000fe400078e0212 */
[----:B------:R-:W-:Y:S02]  /*4000*/  @!P6 IMAD.MOV R100, RZ, RZ, -R100 ;  /* 0x000000ffff64e224 */ /* 0x000fe400078e0a64 */
[----:B------:R-:W-:Y:S01]  /*4010*/  @!P5 IMAD.MOV R106, RZ, RZ, -R106 ;  /* 0x000000ffff6ad224 */ /* 0x000fe200078e0a6a */
[----:B-1----:R-:W-:Y:S01]  /*4020*/  LEA R10, P6, R17, R86, 0x1 ;  /* 0x00000056110a7211 */ /* 0x002fe200078c08ff */
[----:B------:R-:W-:Y:S01]  /*4030*/  @!P3 IMAD.MOV R90, RZ, RZ, -R90 ;  /* 0x000000ffff5ab224 */ /* 0x000fe200078e0a5a */
[----:B------:R-:W-:Y:S01]  /*4040*/  ISETP.LT.AND P5, PT, R8, R22, P0 ;  /* 0x000000160800720c */ /* 0x000fe200007a1270 */
[----:B------:R-:W-:Y:S01]  /*4050*/  @!P4 IMAD.MOV R72, RZ, RZ, -R72 ;  /* 0x000000ffff48c224 */ /* 0x000fe200078e0a48 */
[----:B------:R-:W-:Y:S01]  /*4060*/  ISETP.GE.AND P3, PT, R69, RZ, PT ;  /* 0x000000ff4500720c */ /* 0x000fe20003f66270 */
[----:B------:R-:W-:Y:S01]  /*4070*/  @!P2 IMAD.MOV R94, RZ, RZ, -R94 ;  /* 0x000000ffff5ea224 */ /* 0x000fe200078e0a5e */
[----:B------:R-:W-:-:S02]  /*4080*/  ISETP.GE.AND P4, PT, R65, RZ, PT ;  /* 0x000000ff4100720c */ /* 0x000fc40003f86270 */
[----:B------:R-:W-:Y:S02]  /*4090*/  ISETP.GE.AND P2, PT, R71, RZ, PT ;  /* 0x000000ff4700720c */ /* 0x000fe40003f46270 */
[----:B------:R-:W-:Y:S02]  /*40a0*/  LEA.HI.X.SX32 R11, R17, R87, 0x1, P6 ;  /* 0x00000057110b7211 */ /* 0x000fe400030f0eff */
[----:B------:R-:W-:Y:S02]  /*40b0*/  ISETP.GE.AND P6, PT, R67, RZ, PT ;  /* 0x000000ff4300720c */ /* 0x000fe40003fc6270 */
[----:B------:R-:W-:Y:S02]  /*40c0*/  PRMT R185, RZ, 0x7610, R185 ;  /* 0x00007610ffb97816 */ /* 0x000fe400000000b9 */
[----:B------:R-:W-:Y:S01]  /*40d0*/  LOP3.LUT R9, R85, 0x32, RZ, 0xfc, !PT ;  /* 0x0000003255097812 */ /* 0x000fe200078efcff */
[----:B------:R-:W-:Y:S02]  /*40e0*/  @!P3 IMAD.MOV R88, RZ, RZ, -R88 ;  /* 0x000000ffff58b224 */ /* 0x000fe400078e0a58 */
[----:B------:R-:W-:Y:S01]  /*40f0*/  IMAD R17, R20, 0x2, R17 ;  /* 0x0000000214117824 */ /* 0x000fe200078e0211 */
[----:B------:R0:W2:Y:S01]  /*4100*/  @P5 LDG.E.U16 R185, desc[UR20][R10.64] ;  /* 0x000000140ab95981 */ /* 0x0000a2000c1e1500 */
[----:B------:R-:W-:Y:S01]  /*4110*/  @!P4 IMAD.MOV R66, RZ, RZ, -R66 ;  /* 0x000000ffff42c224 */ /* 0x000fe200078e0a42 */
[----:B------:R-:W-:Y:S01]  /*4120*/  ISETP.LT.AND P3, PT, R9, R22, P0 ;  /* 0x000000160900720c */ /* 0x000fe20000761270 */
[----:B------:R-:W-:Y:S01]  /*4130*/  @!P2 IMAD.MOV R68, RZ, RZ, -R68 ;  /* 0x000000ffff44a224 */ /* 0x000fe200078e0a44 */
[----:B------:R-:W-:-:S02]  /*4140*/  ISETP.GE.AND P5, PT, R61, RZ, PT ;  /* 0x000000ff3d00720c */ /* 0x000fc40003fa6270 */
[----:B------:R-:W-:Y:S01]  /*4150*/  ISETP.GE.AND P4, PT, R59, RZ, PT ;  /* 0x000000ff3b00720c */ /* 0x000fe20003f86270 */
[----:B------:R-:W-:Y:S01]  /*4160*/  @!P6 IMAD.MOV R70, RZ, RZ, -R70 ;  /* 0x000000ffff46e224 */ /* 0x000fe200078e0a46 */
[----:B------:R-:W-:Y:S02]  /*4170*/  ISETP.GE.AND P2, PT, R63, RZ, PT ;  /* 0x000000ff3f00720c */ /* 0x000fe40003f46270 */
[C---:B0-----:R-:W-:Y:S02]  /*4180*/  LEA R10, P6, R17.reuse, R86, 0x1 ;  /* 0x00000056110a7211 */ /* 0x041fe400078c08ff */
[----:B------:R-:W-:Y:S02]  /*4190*/  PRMT R183, RZ, 0x7610, R183 ;  /* 0x00007610ffb77816 */ /* 0x000fe400000000b7 */
[----:B------:R-:W-:-:S03]  /*41a0*/  LEA.HI.X.SX32 R11, R17, R87, 0x1, P6 ;  /* 0x00000057110b7211 */ /* 0x000fc600030f0eff */
[----:B------:R-:W-:Y:S01]  /*41b0*/  @!P5 IMAD.MOV R58, RZ, RZ, -R58 ;  /* 0x000000ffff3ad224 */ /* 0x000fe200078e0a3a */
[----:B------:R-:W-:Y:S01]  /*41c0*/  ISETP.GE.AND P5, PT, R35, RZ, PT ;  /* 0x000000ff2300720c */ /* 0x000fe20003fa6270 */
[----:B------:R0:W2:Y:S01]  /*41d0*/  @P3 LDG.E.U16 R183, desc[UR20][R10.64] ;  /* 0x000000140ab73981 */ /* 0x0000a2000c1e1500 */
[----:B------:R-:W-:Y:S01]  /*41e0*/  @!P4 IMAD.MOV R64, RZ, RZ, -R64 ;  /* 0x000000ffff40c224 */ /* 0x000fe200078e0a40 */
[----:B------:R-:W-:Y:S01]  /*41f0*/  ISETP.GE.AND P3, PT, R53, RZ, PT ;  /* 0x000000ff3500720c */ /* 0x000fe20003f66270 */
[----:B------:R-:W-:Y:S01]  /*4200*/  @!P2 IMAD.MOV R62, RZ, RZ, -R62 ;  /* 0x000000ffff3ea224 */ /* 0x000fe200078e0a3e */
[----:B------:R-:W-:Y:S02]  /*4210*/  ISETP.GE.AND P4, PT, R51, RZ, PT ;  /* 0x000000ff3300720c */ /* 0x000fe40003f86270 */
[----:B------:R-:W-:-:S06]  /*4220*/  ISETP.GE.AND P2, PT, R57, RZ, PT ;  /* 0x000000ff3900720c */ /* 0x000fcc0003f46270 */
[----:B------:R-:W-:Y:S01]  /*4230*/  @!P5 IMAD.MOV R50, RZ, RZ, -R50 ;  /* 0x000000ffff32d224 */ /* 0x000fe200078e0a32 */
[----:B------:R-:W-:Y:S02]  /*4240*/  ISETP.GE.AND P5, PT, R41, RZ, PT ;  /* 0x000000ff2900720c */ /* 0x000fe40003fa6270 */
[----:B------:R-:W-:Y:S01]  /*4250*/  @!P3 IMAD.MOV R74, RZ, RZ, -R74 ;  /* 0x000000ffff4ab224 */ /* 0x000fe200078e0a4a */
[----:B------:R-:W-:Y:S01]  /*4260*/  ISETP.GE.AND P3, PT, R47, RZ, PT ;  /* 0x000000ff2f00720c */ /* 0x000fe20003f66270 */
[----:B------:R-:W-:Y:S01]  /*4270*/  @!P4 IMAD.MOV R54, RZ, RZ, -R54 ;  /* 0x000000ffff36c224 */ /* 0x000fe200078e0a36 */
[----:B------:R-:W-:Y:S01]  /*4280*/  ISETP.GE.AND P4, PT, R45, RZ, PT ;  /* 0x000000ff2d00720c */ /* 0x000fe20003f86270 */
[----:B------:R-:W-:Y:S01]  /*4290*/  @!P2 IMAD.MOV R60, RZ, RZ, -R60 ;  /* 0x000000ffff3ca224 */ /* 0x000fe200078e0a3c */
[----:B------:R-:W-:Y:S01]  /*42a0*/  ISETP.GE.AND P2, PT, R49, RZ, PT ;  /* 0x000000ff3100720c */ /* 0x000fe20003f46270 */
[----:B------:R-:W-:Y:S01]  /*42b0*/  IMAD R168, R20, 0x2, R17 ;  /* 0x0000000214a87824 */ /* 0x000fe200078e0211 */
[----:B------:R-:W-:-:S04]  /*42c0*/  ISETP.GE.AND P6, PT, R55, RZ, PT ;  /* 0x000000ff3700720c */ /* 0x000fc80003fc6270 */
        /* <DEDUP_REMOVED lines=8> */
[----:B------:R-:W-:-:S04]  /*4350*/  IMAD R170, R20, 0x2, R168 ;  /* 0x0000000214aa7824 */ /* 0x000fc800078e02a8 */
[----:B------:R-:W-:Y:S01]  /*4360*/  IMAD R17, R20, 0x2, R170 ;  /* 0x0000000214117824 */ /* 0x000fe200078e02aa */
[----:B0-----:R-:W-:-:S03]  /*4370*/  LOP3.LUT R11, R85, 0x3a, RZ, 0xfc, !PT ;  /* 0x0000003a550b7812 */ /* 0x001fc600078efcff */
[----:B------:R-:W-:Y:S01]  /*4380*/  IMAD R172, R20, 0x2, R17 ;  /* 0x0000000214ac7824 */ /* 0x000fe200078e0211 */
[----:B------:R-:W-:Y:S01]  /*4390*/  LOP3.LUT R10, R85, 0x38, RZ, 0xfc, !PT ;  /* 0x00000038550a7812 */ /* 0x000fe200078efcff */
[----:B------:R-:W-:Y:S01]  /*43a0*/  @!P3 IMAD.MOV R78, RZ, RZ, -R78 ;  /* 0x000000ffff4eb224 */ /* 0x000fe200078e0a4e */
[----:B------:R-:W-:Y:S01]  /*43b0*/  ISETP.LT.AND P3, PT, R11, R22, P0 ;  /* 0x000000160b00720c */ /* 0x000fe20000761270 */
[----:B------:R-:W-:Y:S01]  /*43c0*/  @!P4 IMAD.MOV R79, RZ, RZ, -R79 ;  /* 0x000000ffff4fc224 */ /* 0x000fe200078e0a4f */
[-C--:B------:R-:W-:Y:S01]  /*43d0*/  LEA R24, P4, R17, R86.reuse, 0x1 ;  /* 0x0000005611187211 */ /* 0x080fe200078808ff */
[----:B------:R-:W-:Y:S01]  /*43e0*/  @!P5 IMAD.MOV R14, RZ, RZ, -R14 ;  /* 0x000000ffff0ed224 */ /* 0x000fe200078e0a0e */
[----:B------:R-:W-:Y:S01]  /*43f0*/  ISETP.GE.AND P5, PT, R16, RZ, PT ;  /* 0x000000ff1000720c */ /* 0x000fe20003fa6270 */
[----:B------:R-:W-:Y:S01]  /*4400*/  @!P6 IMAD.MOV R56, RZ, RZ, -R56 ;  /* 0x000000ffff38e224 */ /* 0x000fe200078e0a38 */
[----:B------:R-:W-:Y:S01]  /*4410*/  LEA R16, P6, R172, R86, 0x1 ;  /* 0x00000056ac107211 */ /* 0x000fe200078c08ff */
[----:B------:R-:W-:Y:S01]  /*4420*/  @!P2 IMAD.MOV R46, RZ, RZ, -R46 ;  /* 0x000000ffff2ea224 */ /* 0x000fe200078e0a2e */
[----:B------:R-:W-:-:S02]  /*4430*/  ISETP.LT.AND P2, PT, R10, R22, P0 ;  /* 0x000000160a00720c */ /* 0x000fc40000741270 */
[-C--:B------:R-:W-:Y:S02]  /*4440*/  LEA.HI.X.SX32 R25, R17, R87.reuse, 0x1, P4 ;  /* 0x0000005711197211 */ /* 0x080fe400020f0eff */
[----:B------:R-:W-:Y:S02]  /*4450*/  LEA.HI.X.SX32 R17, R172, R87, 0x1, P6 ;  /* 0x00000057ac117211 */ /* 0x000fe400030f0eff */
[----:B------:R-:W-:Y:S02]  /*4460*/  ISETP.GE.AND P6, PT, R36, RZ, PT ;  /* 0x000000ff2400720c */ /* 0x000fe40003fc6270 */
[----:B------:R-:W-:Y:S02]  /*4470*/  PRMT R182, RZ, 0x7610, R182 ;  /* 0x00007610ffb67816 */ /* 0x000fe400000000b6 */
[----:B------:R-:W-:Y:S02]  /*4480*/  SHF.R.U32.HI R35, RZ, 0x6, R173 ;  /* 0x00000006ff237819 */ /* 0x000fe400000116ad */
[----:B------:R-:W-:-:S02]  /*4490*/  PRMT R184, RZ, 0x7610, R184 ;  /* 0x00007610ffb87816 */ /* 0x000fc400000000b8 */
[----:B------:R-:W-:Y:S01]  /*44a0*/  SGXT.U32 R35, R35, 0x1 ;  /* 0x000000012323781a */ /* 0x000fe20000000000 */
[----:B------:R0:W2:Y:S01]  /*44b0*/  @P3 LDG.E.U16 R182, desc[UR20][R16.64] ;  /* 0x0000001410b63981 */ /* 0x0000a2000c1e1500 */
[----:B------:R-:W-:Y:S01]  /*44c0*/  ISETP.NE.AND P3, PT, R19, RZ, PT ;  /* 0x000000ff1300720c */ /* 0x000fe20003f65270 */
[----:B------:R-:W-:Y:S01]  /*44d0*/  @!P5 IMAD.MOV R34, RZ, RZ, -R34 ;  /* 0x000000ffff22d224 */ /* 0x000fe200078e0a22 */
[----:B------:R-:W-:Y:S01]  /*44e0*/  LOP3.LUT R19, RZ, R19, RZ, 0x33, !PT ;  /* 0x00000013ff137212 */ /* 0x000fe200078e33ff */
[----:B------:R1:W2:Y:S01]  /*44f0*/  @P2 LDG.E.U16 R184, desc[UR20][R24.64] ;  /* 0x0000001418b82981 */ /* 0x0002a2000c1e1500 */
[----:B------:R-:W-:Y:S02]  /*4500*/  ISETP.LT.AND P2, PT, R35, R22, P0 ;  /* 0x000000162300720c */ /* 0x000fe40000741270 */
[----:B------:R-:W-:Y:S01]  /*4510*/  ISETP.GE.AND P5, PT, R12, RZ, PT ;  /* 0x000000ff0c00720c */ /* 0x000fe20003fa6270 */
[----:B------:R-:W-:Y:S01]  /*4520*/  @!P6 IMAD.MOV R40, RZ, RZ, -R40 ;  /* 0x000000ffff28e224 */ /* 0x000fe200078e0a28 */
[----:B------:R-:W-:-:S02]  /*4530*/  SEL R137, R19, R88, !P3 ;  /* 0x0000005813897207 */ /* 0x000fc40005800000 */
[C---:B------:R-:W-:Y:S02]  /*4540*/  LEA R88, P6, R33.reuse, R86, 0x1 ;  /* 0x0000005621587211 */ /* 0x040fe400078c08ff */
[----:B------:R-:W-:Y:S02]  /*4550*/  PRMT R187, RZ, 0x7610, R187 ;  /* 0x00007610ffbb7816 */ /* 0x000fe400000000bb */
[----:B------:R-:W-:Y:S02]  /*4560*/  LEA.HI.X.SX32 R89, R33, R87, 0x1, P6 ;  /* 0x0000005721597211 */ /* 0x000fe400030f0eff */
[----:B0-----:R-:W-:-:S03]  /*4570*/  LOP3.LUT R16, R85, 0x2, RZ, 0xfc, !PT ;  /* 0x0000000255107812 */ /* 0x001fc600078efcff */
[----:B------:R-:W2:Y:S01]  /*4580*/  @P2 LDG.E.U16 R187, desc[UR20][R88.64] ;  /* 0x0000001458bb2981 */ /* 0x000ea2000c1e1500 */
[----:B------:R-:W-:Y:S01]  /*4590*/  @!P5 IMAD.MOV R42, RZ, RZ, -R42 ;  /* 0x000000ffff2ad224 */ /* 0x000fe200078e0a2a */
[----:B------:R-:W-:Y:S02]  /*45a0*/  ISETP.LT.AND P5, PT, R16, R22, P0 ;  /* 0x000000161000720c */ /* 0x000fe400007a1270 */
[----:B------:R-:W-:Y:S02]  /*45b0*/  SEL R133, R19, R90, !P3 ;  /* 0x0000005a13857207 */ /* 0x000fe40005800000 */
[C---:B------:R-:W-:Y:S02]  /*45c0*/  LEA R90, P6, R31.reuse, R86, 0x1 ;  /* 0x000000561f5a7211 */ /* 0x040fe400078c08ff */
[----:B------:R-:W-:Y:S02]  /*45d0*/  PRMT R181, RZ, 0x7610, R181 ;  /* 0x00007610ffb57816 */ /* 0x000fe400000000b5 */
[----:B------:R-:W-:-:S05]  /*45e0*/  LEA.HI.X.SX32 R91, R31, R87, 0x1, P6 ;  /* 0x000000571f5b7211 */ /* 0x000fca00030f0eff */
[----:B------:R-:W2:Y:S01]  /*45f0*/  @P5 LDG.E.U16 R181, desc[UR20][R90.64] ;  /* 0x000000145ab55981 */ /* 0x000ea2000c1e1500 */
[----:B------:R-:W-:Y:S01]  /*4600*/  ISETP.GE.AND P4, PT, R37, RZ, PT ;  /* 0x000000ff2500720c */ /* 0x000fe20003f86270 */
[----:B------:R-:W-:Y:S01]  /*4610*/  IMAD R36, R215, R21, RZ ;  /* 0x00000015d7247224 */ /* 0x000fe200078e02ff */
[C---:B------:R-:W-:Y:S02]  /*4620*/  SEL R35, R19.reuse, R162, !P3 ;  /* 0x000000a213237207 */ /* 0x040fe40005800000 */
[C---:B------:R-:W-:Y:S02]  /*4630*/  SEL R32, R19.reuse, R32, !P3 ;  /* 0x0000002013207207 */ /* 0x040fe40005800000 */
[----:B------:R-:W-:Y:S01]  /*4640*/  SEL R95, R19, R164, !P3 ;  /* 0x000000a4135f7207 */ /* 0x000fe20005800000 */
[----:B------:R-:W-:Y:S01]  /*4650*/  IMAD R35, R35, UR4, RZ ;  /* 0x0000000423237c24 */ /* 0x000fe2000f8e02ff */
[C---:B------:R-:W-:Y:S01]  /*4660*/  SEL R97, R19.reuse, R160, !P3 ;  /* 0x000000a013617207 */ /* 0x040fe20005800000 */
[----:B------:R-:W-:Y:S01]  /*4670*/  IMAD R31, R32, UR4, RZ ;  /* 0x00000004201f7c24 */ /* 0x000fe2000f8e02ff */
[----:B------:R-:W-:-:S03]  /*4680*/  SEL R30, R19, R30, !P3 ;  /* 0x0000001e131e7207 */ /* 0x000fc60005800000 */
[----:B------:R-:W-:Y:S01]  /*4690*/  @!P4 IMAD.MOV R38, RZ, RZ, -R38 ;  /* 0x000000ffff26c224 */ /* 0x000fe200078e0a26 */
[C---:B------:R-:W-:Y:S02]  /*46a0*/  LEA R92, P4, R36.reuse, UR18, 0x1 ;  /* 0x00000012245c7c11 */ /* 0x040fe4000f8808ff */
[----:B-1----:R-:W-:Y:S01]  /*46b0*/  SEL R25, R19, R14, !P3 ;  /* 0x0000000e13197207 */ /* 0x002fe20005800000 */
[----:B------:R-:W-:Y:S01]  /*46c0*/  IMAD R95, R95, UR4, RZ ;  /* 0x000000045f5f7c24 */ /* 0x000fe2000f8e02ff */
[----:B------:R-:W-:Y:S02]  /*46d0*/  SEL R16, R19, R34, !P3 ;  /* 0x0000002213107207 */ /* 0x000fe40005800000 */
[----:B------:R-:W-:Y:S01]  /*46e0*/  LEA.HI.X.SX32 R14, R36, UR19, 0x1, P4 ;  /* 0x00000013240e7c11 */ /* 0x000fe2000a0f0eff */
[----:B------:R-:W-:Y:S01]  /*46f0*/  IMAD R97, R97, UR4, RZ ;  /* 0x0000000461617c24 */ /* 0x000fe2000f8e02ff */
[----:B------:R-:W-:Y:S02]  /*4700*/  SEL R37, R19, R158, !P3 ;  /* 0x0000009e13257207 */ /* 0x000fe40005800000 */
[----:B------:R-:W-:Y:S01]  /*4710*/  LEA R34, P4, R35, R92, 0x1 ;  /* 0x0000005c23227211 */ /* 0x000fe200078808ff */
[----:B------:R-:W-:Y:S01]  /*4720*/  IMAD R33, R30, UR4, RZ ;  /* 0x000000041e217c24 */ /* 0x000fe2000f8e02ff */
[----:B------:R-:W-:-:S02]  /*4730*/  SEL R99, R19, R154, !P3 ;  /* 0x0000009a13637207 */ /* 0x000fc40005800000 */
[----:B------:R-:W-:Y:S02]  /*4740*/  SEL R101, R19, R150, !P3 ;  /* 0x0000009613657207 */ /* 0x000fe40005800000 */
[----:B------:R-:W-:Y:S01]  /*4750*/  LEA R30, P6, R31, R92, 0x1 ;  /* 0x0000005c1f1e7211 */ /* 0x000fe200078c08ff */
[----:B------:R-:W-:Y:S01]  /*4760*/  IMAD R37, R37, UR4, RZ ;  /* 0x0000000425257c24 */ /* 0x000fe2000f8e02ff */
[----:B------:R-:W-:Y:S02]  /*4770*/  SEL R131, R19, R94, !P3 ;  /* 0x0000005e13837207 */ /* 0x000fe40005800000 */
[----:B------:R-:W-:Y:S01]  /*4780*/  LEA.HI.X.SX32 R35, R35, R14, 0x1, P4 ;  /* 0x0000000e23237211 */ /* 0x000fe200020f0eff */
[----:B------:R-:W-:Y:S01]  /*4790*/  IMAD R99, R99, UR4, RZ ;  /* 0x0000000463637c24 */ /* 0x000fe2000f8e02ff */
[C---:B------:R-:W-:Y:S02]  /*47a0*/  SEL R39, R19.reuse, R156, !P3 ;  /* 0x0000009c13277207 */ /* 0x040fe40005800000 */
[----:B------:R-:W-:-:S02]  /*47b0*/  SEL R63, R19, R96, !P3 ;  /* 0x00000060133f7207 */ /* 0x000fc40005800000 */
[----:B------:R-:W-:Y:S02]  /*47c0*/  LEA R94, P4, R95, R92, 0x1 ;  /* 0x0000005c5f5e7211 */ /* 0x000fe400078808ff */
[----:B------:R-:W-:Y:S02]  /*47d0*/  SEL R41, R19, R152, !P3 ;  /* 0x0000009813297207 */ /* 0x000fe40005800000 */
[----:B------:R-:W-:Y:S01]  /*47e0*/  LEA R96, P5, R97, R92, 0x1 ;  /* 0x0000005c61607211 */ /* 0x000fe200078a08ff */
[----:B------:R-:W-:Y:S01]  /*47f0*/  IMAD R101, R101, UR4, RZ ;  /* 0x0000000465657c24 */ /* 0x000fe2000f8e02ff */
[----:B------:R-:W-:Y:S02]  /*4800*/  LEA.HI.X.SX32 R31, R31, R14, 0x1, P6 ;  /* 0x0000000e1f1f7211 */ /* 0x000fe400030f0eff */
[----:B------:R-:W-:Y:S02]  /*4810*/  SEL R103, R19, R148, !P3 ;  /* 0x0000009413677207 */ /* 0x000fe40005800000 */
[----:B------:R-:W-:Y:S01]  /*4820*/  LEA R32, P6, R33, R92, 0x1 ;  /* 0x0000005c21207211 */ /* 0x000fe200078c08ff */
[----:B------:R-:W-:Y:S01]  /*4830*/  IMAD R39, R39, UR4, RZ ;  /* 0x0000000427277c24 */ /* 0x000fe2000f8e02ff */
[----:B------:R-:W-:Y:S01]  /*4840*/  LEA.HI.X.SX32 R95, R95, R14, 0x1, P4 ;  /* 0x0000000e5f5f7211 */ /* 0x000fe200020f0eff */
[----:B------:R-:W-:Y:S01]  /*4850*/  IMAD R41, R41, UR4, RZ ;  /* 0x0000000429297c24 */ /* 0x000fe2000f8e02ff */
[----:B------:R-:W-:-:S02]  /*4860*/  SEL R105, R19, R144, !P3 ;  /* 0x0000009013697207 */ /* 0x000fc40005800000 */
[----:B------:R-:W-:Y:S02]  /*4870*/  SEL R127, R19, R98, !P3 ;  /* 0x00000062137f7207 */ /* 0x000fe40005800000 */
[----:B------:R-:W-:Y:S02]  /*4880*/  LEA R36, P4, R37, R92, 0x1 ;  /* 0x0000005c25247211 */ /* 0x000fe400078808ff */
[----:B------:R-:W-:Y:S02]  /*4890*/  LEA.HI.X.SX32 R97, R97, R14, 0x1, P5 ;  /* 0x0000000e61617211 */ /* 0x000fe400028f0eff */
[----:B------:R-:W-:Y:S02]  /*48a0*/  SEL R43, R19, R140, !P3 ;  /* 0x0000008c132b7207 */ /* 0x000fe40005800000 */
[----:B------:R-:W-:Y:S01]  /*48b0*/  LEA R98, P5, R99, R92, 0x1 ;  /* 0x0000005c63627211 */ /* 0x000fe200078a08ff */
[----:B------:R-:W-:Y:S01]  /*48c0*/  IMAD R103, R103, UR4, RZ ;  /* 0x0000000467677c24 */ /* 0x000fe2000f8e02ff */
[----:B------:R-:W-:-:S02]  /*48d0*/  SEL R67, R19, R100, !P3 ;  /* 0x0000006413437207 */ /* 0x000fc40005800000 */
[----:B------:R-:W-:Y:S02]  /*48e0*/  LEA.HI.X.SX32 R33, R33, R14, 0x1, P6 ;  /* 0x0000000e21217211 */ /* 0x000fe400030f0eff */
[----:B------:R-:W-:Y:S02]  /*48f0*/  SEL R45, R19, R146, !P3 ;  /* 0x00000092132d7207 */ /* 0x000fe40005800000 */
[----:B------:R-:W-:Y:S01]  /*4900*/  LEA R100, P6, R101, R92, 0x1 ;  /* 0x0000005c65647211 */ /* 0x000fe200078c08ff */
[----:B------:R-:W-:Y:S01]  /*4910*/  IMAD R105, R105, UR4, RZ ;  /* 0x0000000469697c24 */ /* 0x000fe2000f8e02ff */
[C---:B------:R-:W-:Y:S02]  /*4920*/  SEL R107, R19.reuse, R142, !P3 ;  /* 0x0000008e136b7207 */ /* 0x040fe40005800000 */
[C---:B------:R-:W-:Y:S02]  /*4930*/  SEL R109, R19.reuse, R138, !P3 ;  /* 0x0000008a136d7207 */ /* 0x040fe40005800000 */
[----:B------:R-:W-:-:S02]  /*4940*/  SEL R47, R19, R134, !P3 ;  /* 0x00000086132f7207 */ /* 0x000fc40005800000 */
[C---:B------:R-:W-:Y:S02]  /*4950*/  SEL R49, R19.reuse, R130, !P3 ;  /* 0x0000008213317207 */ /* 0x040fe40005800000 */
[C---:B------:R-:W-:Y:S02]  /*4960*/  SEL R111, R19.reuse, R136, !P3 ;  /* 0x00000088136f7207 */ /* 0x040fe40005800000 */
[C---:B------:R-:W-:Y:S02]  /*4970*/  SEL R113, R19.reuse, R132, !P3 ;  /* 0x0000008413717207 */ /* 0x040fe40005800000 */
        /* <DEDUP_REMOVED lines=34> */
[----:B------:R-:W-:Y:S02]  /*4ba0*/  SEL R17, R19, R42, !P3 ;  /* 0x0000002a13117207 */ /* 0x000fe40005800000 */
[----:B------:R-:W-:Y:S01]  /*4bb0*/  LEA.HI.X.SX32 R37, R37, R14, 0x1, P4 ;  /* 0x0000000e25257211 */ /* 0x000fe200020f0eff */
[----:B------:R-:W-:Y:S01]  /*4bc0*/  IMAD R43, R43, UR4, RZ ;  /* 0x000000042b2b7c24 */ /* 0x000fe2000f8e02ff */
[----:B------:R-:W-:Y:S02]  /*4bd0*/  SEL R19, R19, R40, !P3 ;  /* 0x0000002813137207 */ /* 0x000fe40005800000 */
[----:B------:R-:W-:Y:S02]  /*4be0*/  LEA R38, P4, R39, R92, 0x1 ;  /* 0x0000005c27267211 */ /* 0x000fe400078808ff */
[----:B------:R-:W-:-:S02]  /*4bf0*/  LEA.HI.X.SX32 R99, R99, R14, 0x1, P5 ;  /* 0x0000000e63637211 */ /* 0x000fc400028f0eff */
[----:B------:R-:W-:Y:S01]  /*4c00*/  LEA R40, P5, R41, R92, 0x1 ;  /* 0x0000005c29287211 */ /* 0x000fe200078a08ff */
[----:B------:R-:W-:Y:S01]  /*4c10*/  IMAD R45, R45, UR4, RZ ;  /* 0x000000042d2d7c24 */ /* 0x000fe2000f8e02ff */
[----:B------:R-:W-:Y:S02]  /*4c20*/  LEA.HI.X.SX32 R101, R101, R14, 0x1, P6 ;  /* 0x0000000e65657211 */ /* 0x000fe400030f0eff */
[----:B------:R-:W-:Y:S01]  /*4c30*/  LEA R102, P6, R103, R92, 0x1 ;  /* 0x0000005c67667211 */ /* 0x000fe200078c08ff */
[----:B------:R-:W-:Y:S01]  /*4c40*/  IMAD R107, R107, UR4, RZ ;  /* 0x000000046b6b7c24 */ /* 0x000fe2000f8e02ff */
[----:B------:R-:W-:Y:S01]  /*4c50*/  LEA.HI.X.SX32 R39, R39, R14, 0x1, P4 ;  /* 0x0000000e27277211 */ /* 0x000fe200020f0eff */
[----:B------:R-:W-:Y:S01]  /*4c60*/  IMAD R109, R109, UR4, RZ ;  /* 0x000000046d6d7c24 */ /* 0x000fe2000f8e02ff */
        /* <DEDUP_REMOVED lines=144> */
[----:B------:R-:W-:Y:S02]  /*5570*/  LOP3.LUT R214, R85, 0x16, RZ, 0xfc, !PT ;  /* 0x0000001655d67812 */ /* 0x000fe400078efcff */
[----:B------:R-:W-:-:S02]  /*5580*/  LEA R164, P4, R25, R92, 0x1 ;  /* 0x0000005c19a47211 */ /* 0x000fc400078808ff */
[----:B------:R-:W-:Y:S02]  /*5590*/  LEA.HI.X.SX32 R161, R78, R14, 0x1, P5 ;  /* 0x0000000e4ea17211 */ /* 0x000fe400028f0eff */
[----:B------:R-:W-:Y:S02]  /*55a0*/  LEA R78, P5, R24, R92, 0x1 ;  /* 0x0000005c184e7211 */ /* 0x000fe400078a08ff */
[----:B------:R-:W-:Y:S02]  /*55b0*/  LEA.HI.X.SX32 R163, R79, R14, 0x1, P6 ;  /* 0x0000000e4fa37211 */ /* 0x000fe400030f0eff */
[----:B------:R-:W-:Y:S02]  /*55c0*/  LEA R166, P6, R16, R92, 0x1 ;  /* 0x0000005c10a67211 */ /* 0x000fe400078c08ff */
[----:B------:R-:W-:Y:S02]  /*55d0*/  LOP3.LUT R12, R85, 0x1c, RZ, 0xfc, !PT ;  /* 0x0000001c550c7812 */ /* 0x000fe400078efcff */
[----:B------:R-:W-:-:S02]  /*55e0*/  ISETP.LT.AND P3, PT, R214, R22, P0 ;  /* 0x00000016d600720c */ /* 0x000fc40000761270 */
[----:B------:R-:W-:Y:S02]  /*55f0*/  LEA.HI.X.SX32 R165, R25, R14, 0x1, P4 ;  /* 0x0000000e19a57211 */ /* 0x000fe400020f0eff */
[----:B------:R-:W-:Y:S02]  /*5600*/  LEA R220, P4, R17, R92, 0x1 ;  /* 0x0000005c11dc7211 */ /* 0x000fe400078808ff */
[----:B------:R-:W-:Y:S02]  /*5610*/  LEA.HI.X.SX32 R79, R24, R14, 0x1, P5 ;  /* 0x0000000e184f7211 */ /* 0x000fe400028f0eff */
[----:B------:R-:W-:Y:S02]  /*5620*/  LEA R92, P5, R19, R92, 0x1 ;  /* 0x0000005c135c7211 */ /* 0x000fe400078a08ff */
[----:B------:R-:W-:Y:S02]  /*5630*/  LEA.HI.X.SX32 R167, R16, R14, 0x1, P6 ;  /* 0x0000000e10a77211 */ /* 0x000fe400030f0eff */
[----:B------:R-:W-:-:S02]  /*5640*/  ISETP.LT.AND P2, PT, R12, R22, P0 ;  /* 0x000000160c00720c */ /* 0x000fc40000741270 */
[----:B------:R-:W-:Y:S02]  /*5650*/  LEA R16, P6, R15, R86, 0x1 ;  /* 0x000000560f107211 */ /* 0x000fe400078c08ff */
[-C--:B------:R-:W-:Y:S02]  /*5660*/  LEA.HI.X.SX32 R93, R19, R14.reuse, 0x1, P5 ;  /* 0x0000000e135d7211 */ /* 0x080fe400028f0eff */
[----:B------:R-:W-:Y:S02]  /*5670*/  LEA.HI.X.SX32 R221, R17, R14, 0x1, P4 ;  /* 0x0000000e11dd7211 */ /* 0x000fe400020f0eff */
[----:B------:R-:W-:Y:S02]  /*5680*/  PRMT R19, RZ, 0x7610, R19 ;  /* 0x00007610ff137816 */ /* 0x000fe40000000013 */
[----:B------:R-:W-:Y:S02]  /*5690*/  LEA R14, P4, R13, R86, 0x1 ;  /* 0x000000560d0e7211 */ /* 0x000fe400078808ff */
[----:B------:R-:W-:-:S02]  /*56a0*/  LEA.HI.X.SX32 R17, R15, R87, 0x1, P6 ;  /* 0x000000570f117211 */ /* 0x000fc400030f0eff */
[----:B------:R-:W-:Y:S02]  /*56b0*/  LOP3.LUT R174, R85, 0x14, RZ, 0xfc, !PT ;  /* 0x0000001455ae7812 */ /* 0x000fe400078efcff */
[----:B------:R-:W-:Y:S01]  /*56c0*/  PRMT R178, RZ, 0x7610, R178 ;  /* 0x00007610ffb27816 */ /* 0x000fe200000000b2 */
[----:B------:R0:W4:Y:S01]  /*56d0*/  @P3 LDG.E.U16 R19, desc[UR20][R16.64] ;  /* 0x0000001410133981 */ /* 0x000122000c1e1500 */
[----:B------:R-:W-:Y:S02]  /*56e0*/  LEA.HI.X.SX32 R15, R13, R87, 0x1, P4 ;  /* 0x000000570d0f7211 */ /* 0x000fe400020f0eff */
[----:B------:R-:W-:Y:S02]  /*56f0*/  LOP3.LUT R13, R85, 0x24, RZ, 0xfc, !PT ;  /* 0x00000024550d7812 */ /* 0x000fe400078efcff */
[-C--:B------:R-:W-:Y:S01]  /*5700*/  ISETP.LT.AND P3, PT, R174, R22.reuse, P0 ;  /* 0x00000016ae00720c */ /* 0x080fe20000761270 */
[----:B------:R1:W4:Y:S01]  /*5710*/  @P2 LDG.E.U16 R178, desc[UR20][R14.64] ;  /* 0x000000140eb22981 */ /* 0x000322000c1e1500 */
[----:B------:R-:W-:-:S02]  /*5720*/  ISETP.LT.AND P2, PT, R13, R22, P0 ;  /* 0x000000160d00720c */ /* 0x000fc40000741270 */
[-C--:B------:R-:W-:Y:S02]  /*5730*/  LEA R24, P4, R80, R86.reuse, 0x1 ;  /* 0x0000005650187211 */ /* 0x080fe400078808ff */
[----:B------:R-:W-:Y:S02]  /*5740*/  PRMT R196, RZ, 0x7610, R196 ;  /* 0x00007610ffc47816 */ /* 0x000fe400000000c4 */
[----:B0-----:R-:W-:Y:S02]  /*5750*/  LEA R16, P5, R26, R86, 0x1 ;  /* 0x000000561a107211 */ /* 0x001fe400078a08ff */
[----:B------:R-:W-:Y:S02]  /*5760*/  LEA.HI.X.SX32 R25, R80, R87, 0x1, P4 ;  /* 0x0000005750197211 */ /* 0x000fe400020f0eff */
[C---:B-1----:R-:W-:Y:S02]  /*5770*/  LOP3.LUT R15, R85.reuse, 0x2c, RZ, 0xfc, !PT ;  /* 0x0000002c550f7812 */ /* 0x042fe400078efcff */
[----:B------:R-:W-:Y:S01]  /*5780*/  LOP3.LUT R14, R85, 0x26, RZ, 0xfc, !PT ;  /* 0x00000026550e7812 */ /* 0x000fe200078efcff */
[----:B------:R0:W4:Y:S01]  /*5790*/  @P3 LDG.E.U16 R196, desc[UR20][R24.64] ;  /* 0x0000001418c43981 */ /* 0x000122000c1e1500 */
[----:B------:R-:W-:-:S02]  /*57a0*/  PRMT R197, RZ, 0x7610, R197 ;  /* 0x00007610ffc57816 */ /* 0x000fc400000000c5 */
[----:B------:R-:W-:Y:S02]  /*57b0*/  LEA.HI.X.SX32 R17, R26, R87, 0x1, P5 ;  /* 0x000000571a117211 */ /* 0x000fe400028f0eff */
[-C--:B------:R-:W-:Y:S02]  /*57c0*/  ISETP.LT.AND P3, PT, R15, R22.reuse, P0 ;  /* 0x000000160f00720c */ /* 0x080fe40000761270 */
[----:B------:R-:W-:Y:S01]  /*57d0*/  ISETP.LT.AND P4, PT, R14, R22, P0 ;  /* 0x000000160e00720c */ /* 0x000fe20000781270 */
[----:B------:R1:W4:Y:S01]  /*57e0*/  @P2 LDG.E.U16 R197, desc[UR20][R16.64] ;  /* 0x0000001410c52981 */ /* 0x000322000c1e1500 */
[-C--:B------:R-:W-:Y:S02]  /*57f0*/  LEA R26, P5, R27, R86.reuse, 0x1 ;  /* 0x000000561b1a7211 */ /* 0x080fe400078a08ff */
[----:B0-----:R-:W-:Y:S02]  /*5800*/  LEA R24, P2, R18, R86, 0x1 ;  /* 0x0000005612187211 */ /* 0x001fe400078408ff */
[----:B------:R-:W-:-:S02]  /*5810*/  PRMT R199, RZ, 0x7610, R199 ;  /* 0x00007610ffc77816 */ /* 0x000fc400000000c7 */
[----:B------:R-:W-:Y:S02]  /*5820*/  PRMT R198, RZ, 0x7610, R198 ;  /* 0x00007610ffc67816 */ /* 0x000fe400000000c6 */
[-C--:B------:R-:W-:Y:S02]  /*5830*/  LEA.HI.X.SX32 R25, R18, R87.reuse, 0x1, P2 ;  /* 0x0000005712197211 */ /* 0x080fe400010f0eff */
[----:B-1----:R-:W-:Y:S02]  /*5840*/  LOP3.LUT R16, R85, 0x34, RZ, 0xfc, !PT ;  /* 0x0000003455107812 */ /* 0x002fe400078efcff */
[----:B------:R-:W-:Y:S01]  /*5850*/  LEA.HI.X.SX32 R27, R27, R87, 0x1, P5 ;  /* 0x000000571b1b7211 */ /* 0x000fe200028f0eff */
[----:B------:R0:W4:Y:S01]  /*5860*/  @P3 LDG.E.U16 R199, desc[UR20][R24.64] ;  /* 0x0000001418c73981 */ /* 0x000122000c1e1500 */
[----:B------:R-:W-:Y:S02]  /*5870*/  LOP3.LUT R17, R85, 0x36, RZ, 0xfc, !PT ;  /* 0x0000003655117812 */ /* 0x000fe400078efcff */
[-C--:B------:R-:W-:Y:S01]  /*5880*/  ISETP.LT.AND P2, PT, R16, R22.reuse, P0 ;  /* 0x000000161000720c */ /* 0x080fe20000741270 */
[----:B------:R1:W4:Y:S01]  /*5890*/  @P4 LDG.E.U16 R198, desc[UR20][R26.64] ;  /* 0x000000141ac64981 */ /* 0x000322000c1e1500 */
[----:B------:R-:W-:-:S02]  /*58a0*/  ISETP.LT.AND P3, PT, R17, R22, P0 ;  /* 0x000000161100720c */ /* 0x000fc40000761270 */
[----:B------:R-:W-:Y:S02]  /*58b0*/  LOP3.LUT R18, R85, 0x3c, RZ, 0xfc, !PT ;  /* 0x0000003c55127812 */ /* 0x000fe400078efcff */
[----:B------:R-:W-:Y:S02]  /*58c0*/  PRMT R201, RZ, 0x7610, R201 ;  /* 0x00007610ffc97816 */ /* 0x000fe400000000c9 */
[-C--:B0-----:R-:W-:Y:S02]  /*58d0*/  LEA R24, P5, R170, R86.reuse, 0x1 ;  /* 0x00000056aa187211 */ /* 0x081fe400078a08ff */
[----:B-1----:R-:W-:Y:S01]  /*58e0*/  LEA R26, P4, R168, R86, 0x1 ;  /* 0x00000056a81a7211 */ /* 0x002fe200078808ff */
[----:B------:R-:W-:Y:S01]  /*58f0*/  IMAD R172, R20, 0x2, R172 ;  /* 0x0000000214ac7824 */ /* 0x000fe200078e02ac */
[----:B------:R-:W-:Y:S02]  /*5900*/  PRMT R200, RZ, 0x7610, R200 ;  /* 0x00007610ffc87816 */ /* 0x000fe400000000c8 */
[----:B------:R-:W-:-:S02]  /*5910*/  LEA.HI.X.SX32 R27, R168, R87, 0x1, P4 ;  /* 0x00000057a81b7211 */ /* 0x000fc400020f0eff */
[----:B------:R-:W-:Y:S02]  /*5920*/  ISETP.LT.AND P4, PT, R18, R22, P0 ;  /* 0x000000161200720c */ /* 0x000fe40000781270 */
[----:B------:R-:W-:Y:S01]  /*5930*/  LEA.HI.X.SX32 R25, R170, R87, 0x1, P5 ;  /* 0x00000057aa197211 */ /* 0x000fe200028f0eff */
[----:B------:R0:W4:Y:S01]  /*5940*/  @P2 LDG.E.U16 R201, desc[UR20][R26.64] ;  /* 0x000000141ac92981 */ /* 0x000122000c1e1500 */
[----:B------:R-:W-:-:S04]  /*5950*/  @!UP1 UIADD3 UR4, UPT, UPT, -UR6, 0x100000, URZ ;  /* 0x0010000006049890 */ /* 0x000fc8000fffe1ff */
[----:B------:R-:W-:Y:S02]  /*5960*/  @!UP1 USHF.L.U32 UR5, UR4, 0xb, URZ ;  /* 0x0000000b04059899 */ /* 0x000fe400080006ff */
[----:B------:R-:W-:Y:S01]  /*5970*/  @!UP1 USHF.L.U32 UR4, UR4, 0x1, URZ ;  /* 0x0000000104049899 */ /* 0x000fe200080006ff */
[----:B------:R1:W4:Y:S01]  /*5980*/  @P3 LDG.E.U16 R200, desc[UR20][R24.64] ;  /* 0x0000001418c83981 */ /* 0x000322000c1e1500 */
[C---:B------:R-:W-:Y:S02]  /*5990*/  LEA.HI R223, R173.reuse, 0xe, RZ, 0x1a ;  /* 0x0000000eaddf7811 */ /* 0x040fe400078fd0ff */
[----:B0-----:R-:W-:Y:S02]  /*59a0*/  LEA R26, P2, R172, R86, 0x1 ;  /* 0x00000056ac1a7211 */ /* 0x001fe400078408ff */
[----:B------:R-:W-:Y:S02]  /*59b0*/  LEA.HI R222, R173, 0x1e, RZ, 0x1a ;  /* 0x0000001eadde7811 */ /* 0x000fe400078fd0ff */
[----:B-1----:R-:W-:-:S02]  /*59c0*/  PRMT R24, RZ, 0x7610, R24 ;  /* 0x00007610ff187816 */ /* 0x002fc40000000018 */
[-C--:B------:R-:W-:Y:S02]  /*59d0*/  LEA.HI.X.SX32 R27, R172, R87.reuse, 0x1, P2 ;  /* 0x00000057ac1b7211 */ /* 0x080fe400010f0eff */
[C---:B------:R-:W-:Y:S02]  /*59e0*/  LEA.HI R219, R173.reuse, 0x2e, RZ, 0x1a ;  /* 0x0000002eaddb7811 */ /* 0x040fe400078fd0ff */
[----:B------:R-:W-:Y:S01]  /*59f0*/  LEA.HI R218, R173, 0x3e, RZ, 0x1a ;  /* 0x0000003eadda7811 */ /* 0x000fe200078fd0ff */
[----:B------:R0:W4:Y:S01]  /*5a00*/  @P4 LDG.E.U16 R24, desc[UR20][R26.64] ;  /* 0x000000141a184981 */ /* 0x000122000c1e1500 */
[----:B------:R-:W-:Y:S02]  /*5a10*/  LEA R170, P2, R171, R86, 0x1 ;  /* 0x00000056abaa7211 */ /* 0x000fe400078408ff */
[----:B------:R-:W-:Y:S01]  /*5a20*/  LOP3.LUT R224, R85, 0x4, RZ, 0xfc, !PT ;  /* 0x0000000455e07812 */ /* 0x000fe200078efcff */
[----:B------:R-:W-:Y:S01]  /*5a30*/  IMAD R173, R223, R20, RZ ;  /* 0x00000014dfad7224 */ /* 0x000fe200078e02ff */
[----:B------:R-:W-:Y:S01]  /*5a40*/  LEA R168, P3, R169, R86, 0x1 ;  /* 0x00000056a9a87211 */ /* 0x000fe200078608ff */
[----:B------:R-:W-:Y:S01]  /*5a50*/  IMAD R25, R218, R20, RZ ;  /* 0x00000014da197224 */ /* 0x000fe200078e02ff */
[----:B------:R-:W-:Y:S01]  /*5a60*/  LEA.HI.X.SX32 R171, R171, R87, 0x1, P2 ;  /* 0x00000057abab7211 */ /* 0x000fe200010f0eff */
[----:B------:R-:W-:Y:S01]  /*5a70*/  VOTEU.ALL UP2, P1 ;  /* 0x0000000000ff7886 */ /* 0x000fe20000840000 */
[----:B------:R-:W-:Y:S01]  /*5a80*/  ISETP.LT.AND P2, PT, R224, R22, P0 ;  /* 0x00000016e000720c */ /* 0x000fe20000741270 */
[----:B0-----:R-:W-:-:S02]  /*5a90*/  IMAD R27, R222, R20, RZ ;  /* 0x00000014de1b7224 */ /* 0x001fc400078e02ff */
[----:B------:R-:W-:Y:S01]  /*5aa0*/  IMAD R26, R219, R20, RZ ;  /* 0x00000014db1a7224 */ /* 0x000fe200078e02ff */
[----:B------:R-:W-:Y:S01]  /*5ab0*/  LEA.HI.X.SX32 R169, R169, R87, 0x1, P3 ;  /* 0x00000057a9a97211 */ /* 0x000fe200018f0eff */
[----:B------:R0:W1:Y:S01]  /*5ac0*/  @!UP2 SYNCS.EXCH.64 URZ, [UR9+0xc008], UR4 ;  /* 0x00c0080409ffa5b2 */ /* 0x0000620008000100 */
[-C--:B------:R-:W-:Y:S02]  /*5ad0*/  LEA R172, P3, R173, R86.reuse, 0x1 ;  /* 0x00000056adac7211 */ /* 0x080fe400078608ff */
[-C--:B------:R-:W-:Y:S02]  /*5ae0*/  LEA R174, P4, R27, R86.reuse, 0x1 ;  /* 0x000000561bae7211 */ /* 0x080fe400078808ff */
[-C--:B------:R-:W-:Y:S01]  /*5af0*/  LEA R176, P5, R26, R86.reuse, 0x1 ;  /* 0x000000561ab07211 */ /* 0x080fe200078a08ff */
[----:B--2---:R2:W-:Y:S01]  /*5b00*/  STS.U16 [R2+UR9+0x9c00], R184 ;  /* 0x009c00b802007988 */ /* 0x0045e20008000409 */
[----:B------:R-:W-:Y:S02]  /*5b10*/  LEA R86, P6, R25, R86, 0x1 ;  /* 0x0000005619567211 */ /* 0x000fe400078c08ff */
[----:B------:R-:W-:-:S02]  /*5b20*/  LOP3.LUT R224, R85, 0x6, RZ, 0xfc, !PT ;  /* 0x0000000655e07812 */ /* 0x000fc400078efcff */
[-C--:B------:R-:W-:Y:S02]  /*5b30*/  LEA.HI.X.SX32 R173, R173, R87.reuse, 0x1, P3 ;  /* 0x00000057adad7211 */ /* 0x080fe400018f0eff */
[-C--:B------:R-:W-:Y:S02]  /*5b40*/  LEA.HI.X.SX32 R175, R27, R87.reuse, 0x1, P4 ;  /* 0x000000571baf7211 */ /* 0x080fe400020f0eff */
[-C--:B------:R-:W-:Y:S02]  /*5b50*/  LEA.HI.X.SX32 R177, R26, R87.reuse, 0x1, P5 ;  /* 0x000000571ab17211 */ /* 0x080fe400028f0eff */
[----:B--2---:R-:W-:Y:S02]  /*5b60*/  PRMT R184, RZ, 0x7610, R184 ;  /* 0x00007610ffb87816 */ /* 0x004fe400000000b8 */
[----:B------:R-:W-:Y:S02]  /*5b70*/  LEA.HI.X.SX32 R87, R25, R87, 0x1, P6 ;  /* 0x0000005719577211 */ /* 0x000fe400030f0eff */
[----:B------:R-:W-:-:S02]  /*5b80*/  LOP3.LUT R217, R2, 0x20, RZ, 0x3c, !PT ;  /* 0x0000002002d97812 */ /* 0x000fc400078e3cff */
[-C--:B------:R-:W-:Y:S01]  /*5b90*/  ISETP.LT.AND P6, PT, R224, R22.reuse, P0 ;  /* 0x00000016e000720c */ /* 0x080fe200007c1270 */
[----:B------:R-:W-:Y:S01]  /*5ba0*/  STS.U16 [R2+UR9+0x8400], R194 ;  /* 0x008400c202007988 */ /* 0x000fe20008000409 */
[-C--:B------:R-:W-:Y:S02]  /*5bb0*/  ISETP.LT.AND P5, PT, R223, R22.reuse, P0 ;  /* 0x00000016df00720c */ /* 0x080fe400007a1270 */
[-C--:B------:R-:W-:Y:S01]  /*5bc0*/  ISETP.LT.AND P4, PT, R222, R22.reuse, P0 ;  /* 0x00000016de00720c */ /* 0x080fe20000781270 */
[----:B------:R-:W-:Y:S01]  /*5bd0*/  STS.U16 [R2+UR9+0x8c00], R195 ;  /* 0x008c00c302007988 */ /* 0x000fe20008000409 */
[----:B------:R-:W-:-:S03]  /*5be0*/  ISETP.LT.AND P3, PT, R219, R22, P0 ;  /* 0x00000016db00720c */ /* 0x000fc60000761270 */
[----:B---3--:R-:W-:Y:S04]  /*5bf0*/  STS.U16 [R2+UR9+0x9000], R193 ;  /* 0x009000c102007988 */ /* 0x008fe80008000409 */
[----:B------:R2:W-:Y:S04]  /*5c00*/  STS.U16 [R2+UR9+0x8800], R192 ;  /* 0x008800c002007988 */ /* 0x0005e80008000409 */
[----:B------:R-:W-:Y:S04]  /*5c10*/  STS.U16 [R2+UR9+0x9400], R186 ;  /* 0x009400ba02007988 */ /* 0x000fe80008000409 */
[----:B------:R-:W-:Y:S04]  /*5c20*/  STS.U16 [R2+UR9+0x9800], R185 ;  /* 0x009800b902007988 */ /* 0x000fe80008000409 */
[----:B------:R-:W-:Y:S04]  /*5c30*/  STS.U16 [R2+UR9+0x8000], R187 ;  /* 0x008000bb02007988 */ /* 0x000fe80008000409 */
[----:B------:R-:W3:Y:S01]  /*5c40*/  @P2 LDG.E.U16 R184, desc[UR20][R168.64] ;  /* 0x00000014a8b82981 */ /* 0x000ee2000c1e1500 */
[----:B------:R-:W-:-:S02]  /*5c50*/  ISETP.LT.AND P2, PT, R218, R22, P0 ;  /* 0x00000016da00720c */ /* 0x000fc40000741270 */
[----:B------:R-:W-:Y:S01]  /*5c60*/  ISETP.LT.AND P0, PT, R215, R22, P0 ;  /* 0x00000016d700720c */ /* 0x000fe20000701270 */
[----:B-----5:R5:W-:Y:S04]  /*5c70*/  STS.U16 [R217+UR9+0x8500], R191 ;  /* 0x008500bfd9007988 */ /* 0x020be80008000409 */
[----:B------:R0:W-:Y:S04]  /*5c80*/  STS.U16 [R217+UR9+0x8900], R190 ;  /* 0x008900bed9007988 */ /* 0x0001e80008000409 */
[----:B------:R1:W-:Y:S01]  /*5c90*/  STS.U16 [R217+UR9+0x8d00], R189 ;  /* 0x008d00bdd9007988 */ /* 0x0003e20008000409 */
[----:B--2---:R-:W-:-:S02]  /*5ca0*/  PRMT R192, RZ, 0x7610, R192 ;  /* 0x00007610ffc07816 */ /* 0x004fc400000000c0 */
[----:B-----5:R-:W-:Y:S02]  /*5cb0*/  PRMT R191, RZ, 0x7610, R191 ;  /* 0x00007610ffbf7816 */ /* 0x020fe400000000bf */
[----:B0-----:R-:W-:Y:S02]  /*5cc0*/  PRMT R190, RZ, 0x7610, R190 ;  /* 0x00007610ffbe7816 */ /* 0x001fe400000000be */
[----:B-1----:R-:W-:Y:S02]  /*5cd0*/  PRMT R189, RZ, 0x7610, R189 ;  /* 0x00007610ffbd7816 */ /* 0x002fe400000000bd */
[----:B------:R-:W-:Y:S02]  /*5ce0*/  PRMT R193, RZ, 0x7610, R193 ;  /* 0x00007610ffc17816 */ /* 0x000fe400000000c1 */
[----:B------:R-:W-:Y:S01]  /*5cf0*/  PRMT R194, RZ, 0x7610, R194 ;  /* 0x00007610ffc27816 */ /* 0x000fe200000000c2 */
[----:B------:R-:W-:Y:S01]  /*5d00*/  STS.U16 [R217+UR9+0x9100], R188 ;  /* 0x009100bcd9007988 */ /* 0x000fe20008000409 */
[----:B------:R-:W-:-:S02]  /*5d10*/  PRMT R195, RZ, 0x7610, R195 ;  /* 0x00007610ffc37816 */ /* 0x000fc400000000c3 */
[----:B------:R-:W-:Y:S01]  /*5d20*/  LOP3.LUT R216, R2, 0x40, RZ, 0x3c, !PT ;  /* 0x0000004002d87812 */ /* 0x000fe200078e3cff */
[----:B------:R-:W2:Y:S04]  /*5d30*/  @P6 LDG.E.U16 R189, desc[UR20][R170.64] ;  /* 0x00000014aabd6981 */ /* 0x000ea8000c1e1500 */
[----:B------:R-:W5:Y:S04]  /*5d40*/  @P5 LDG.E.U16 R190, desc[UR20][R172.64] ;  /* 0x00000014acbe5981 */ /* 0x000f68000c1e1500 */
[----:B------:R0:W-:Y:S04]  /*5d50*/  STS.U16 [R217+UR9+0x9500], R179 ;  /* 0x009500b3d9007988 */ /* 0x0001e80008000409 */
[----:B------:R-:W5:Y:S04]  /*5d60*/  @P4 LDG.E.U16 R191, desc[UR20][R174.64] ;  /* 0x00000014aebf4981 */ /* 0x000f68000c1e1500 */
[----:B------:R1:W-:Y:S04]  /*5d70*/  STS.U16 [R217+UR9+0x9900], R183 ;  /* 0x009900b7d9007988 */ /* 0x0003e80008000409 */
[----:B------:R-:W5:Y:S01]  /*5d80*/  @P3 LDG.E.U16 R192, desc[UR20][R176.64] ;  /* 0x00000014b0c03981 */ /* 0x000f62000c1e1500 */
[----:B0-----:R-:W-:-:S03]  /*5d90*/  PRMT R179, RZ, 0x7610, R179 ;  /* 0x00007610ffb37816 */ /* 0x001fc600000000b3 */
[----:B------:R0:W-:Y:S01]  /*5da0*/  STS.U16 [R217+UR9+0x9d00], R182 ;  /* 0x009d00b6d9007988 */ /* 0x0001e20008000409 */
[----:B------:R-:W-:-:S03]  /*5db0*/  PRMT R27, RZ, 0x7610, R27 ;  /* 0x00007610ff1b7816 */ /* 0x000fc6000000001b */
[----:B------:R-:W5:Y:S01]  /*5dc0*/  @P2 LDG.E.U16 R193, desc[UR20][R86.64] ;  /* 0x0000001456c12981 */ /* 0x000f62000c1e1500 */
[----:B-1----:R-:W-:-:S03]  /*5dd0*/  PRMT R183, RZ, 0x7610, R183 ;  /* 0x00007610ffb77816 */ /* 0x002fc600000000b7 */
[----:B------:R1:W-:Y:S01]  /*5de0*/  STS.U16 [R217+UR9+0x8100], R181 ;  /* 0x008100b5d9007988 */ /* 0x0003e20008000409 */
[----:B------:R-:W-:-:S03]  /*5df0*/  PRMT R26, RZ, 0x7610, R26 ;  /* 0x00007610ff1a7816 */ /* 0x000fc6000000001a */
[----:B------:R-:W5:Y:S01]  /*5e00*/  @P0 LDG.E.U16 R194, desc[UR20][R74.64] ;  /* 0x000000144ac20981 */ /* 0x000f62000c1e1500 */
[----:B0-----:R-:W-:Y:S02]  /*5e10*/  PRMT R182, RZ, 0x7610, R182 ;  /* 0x00007610ffb67816 */ /* 0x001fe400000000b6 */
[----:B------:R-:W-:Y:S01]  /*5e20*/  PRMT R25, RZ, 0x7610, R25 ;  /* 0x00007610ff197816 */ /* 0x000fe20000000019 */
[----:B----4-:R0:W-:Y:S01]  /*5e30*/  STS.U16 [R216+UR9+0x8600], R180 ;  /* 0x008600b4d8007988 */ /* 0x0101e20008000409 */
[----:B------:R-:W-:Y:S02]  /*5e40*/  PRMT R85, RZ, 0x7610, R85 ;  /* 0x00007610ff557816 */ /* 0x000fe40000000055 */
[----:B-1----:R-:W-:Y:S01]  /*5e50*/  PRMT R181, RZ, 0x7610, R181 ;  /* 0x00007610ffb57816 */ /* 0x002fe200000000b5 */
[----:B------:R-:W4:Y:S01]  /*5e60*/  @P0 LDG.E.U16 R195, desc[UR20][R76.64] ;  /* 0x000000144cc30981 */ /* 0x000f22000c1e1500 */
[----:B------:R-:W-:Y:S02]  /*5e70*/  PRMT R185, RZ, 0x7610, R185 ;  /* 0x00007610ffb97816 */ /* 0x000fe400000000b9 */
[----:B------:R-:W-:Y:S01]  /*5e80*/  PRMT R186, RZ, 0x7610, R186 ;  /* 0x00007610ffba7816 */ /* 0x000fe200000000ba */
[----:B------:R-:W4:Y:S01]  /*5e90*/  @P0 LDG.E.U16 R183, desc[UR20][R34.64] ;  /* 0x0000001422b70981 */ /* 0x000f22000c1e1500 */
[----:B------:R-:W-:-:S02]  /*5ea0*/  PRMT R187, RZ, 0x7610, R187 ;  /* 0x00007610ffbb7816 */ /* 0x000fc400000000bb */
[----:B0-----:R-:W-:Y:S01]  /*5eb0*/  PRMT R180, RZ, 0x7610, R180 ;  /* 0x00007610ffb47816 */ /* 0x001fe200000000b4 */
[----:B------:R-:W4:Y:S01]  /*5ec0*/  @P0 LDG.E.U16 R182, desc[UR20][R32.64] ;  /* 0x0000001420b60981 */ /* 0x000f22000c1e1500 */
[----:B------:R-:W-:Y:S02]  /*5ed0*/  PRMT R188, RZ, 0x7610, R188 ;  /* 0x00007610ffbc7816 */ /* 0x000fe400000000bc */
[----:B------:R-:W-:Y:S01]  /*5ee0*/  PRMT R202, RZ, 0x7610, R202 ;  /* 0x00007610ffca7816 */ /* 0x000fe200000000ca */
[----:B------:R-:W4:Y:S01]  /*5ef0*/  @P0 LDG.E.U16 R181, desc[UR20][R38.64] ;  /* 0x0000001426b50981 */ /* 0x000f22000c1e1500 */
[----:B------:R-:W-:Y:S02]  /*5f00*/  PRMT R203, RZ, 0x7610, R203 ;  /* 0x00007610ffcb7816 */ /* 0x000fe400000000cb */
[----:B------:R-:W-:Y:S01]  /*5f10*/  PRMT R204, RZ, 0x7610, R204 ;  /* 0x00007610ffcc7816 */ /* 0x000fe200000000cc */
[----:B------:R-:W4:Y:S01]  /*5f20*/  @P0 LDG.E.U16 R180, desc[UR20][R42.64] ;  /* 0x000000142ab40981 */ /* 0x000f22000c1e1500 */
[----:B------:R-:W-:-:S02]  /*5f30*/  PRMT R205, RZ, 0x7610, R205 ;  /* 0x00007610ffcd7816 */ /* 0x000fc400000000cd */
[----:B------:R-:W-:Y:S01]  /*5f40*/  PRMT R206, RZ, 0x7610, R206 ;  /* 0x00007610ffce7816 */ /* 0x000fe200000000ce */
[----:B------:R-:W4:Y:S01]  /*5f50*/  @P0 LDG.E.U16 R179, desc[UR20][R46.64] ;  /* 0x000000142eb30981 */ /* 0x000f22000c1e1500 */
[----:B------:R-:W-:Y:S02]  /*5f60*/  PRMT R207, RZ, 0x7610, R207 ;  /* 0x00007610ffcf7816 */ /* 0x000fe400000000cf */
[----:B------:R-:W-:Y:S01]  /*5f70*/  PRMT R208, RZ, 0x7610, R208 ;  /* 0x00007610ffd07816 */ /* 0x000fe200000000d0 */
[----:B------:R-:W4:Y:S01]  /*5f80*/  @P0 LDG.E.U16 R27, desc[UR20][R50.64] ;  /* 0x00000014321b0981 */ /* 0x000f22000c1e1500 */
[----:B------:R-:W-:-:S03]  /*5f90*/  PRMT R209, RZ, 0x7610, R209 ;  /* 0x00007610ffd17816 */ /* 0x000fc600000000d1 */
[----:B------:R-:W4:Y:S01]  /*5fa0*/  @P0 LDG.E.U16 R26, desc[UR20][R54.64] ;  /* 0x00000014361a0981 */ /* 0x000f22000c1e1500 */
[----:B------:R-:W-:-:S03]  /*5fb0*/  PRMT R210, RZ, 0x7610, R210 ;  /* 0x00007610ffd27816 */ /* 0x000fc600000000d2 */
[----:B------:R-:W4:Y:S04]  /*5fc0*/  @P0 LDG.E.U16 R25, desc[UR20][R58.64] ;  /* 0x000000143a190981 */ /* 0x000f28000c1e1500 */
        /* <DEDUP_REMOVED lines=13> */
[----:B------:R-:W4:Y:S01]  /*60a0*/  @P0 LDG.E.U16 R210, desc[UR20][R60.64] ;  /* 0x000000143cd20981 */ /* 0x000f22000c1e1500 */
[----:B------:R-:W-:-:S03]  /*60b0*/  LOP3.LUT R215, R2, 0x60, RZ, 0x3c, !PT ;  /* 0x0000006002d77812 */ /* 0x000fc600078e3cff */
[----:B------:R0:W-:Y:S04]  /*60c0*/  STS.U16 [R216+UR9+0x8a00], R196 ;  /* 0x008a00c4d8007988 */ /* 0x0001e80008000409 */
[----:B------:R-:W-:Y:S04]  /*60d0*/  STS.U16 [R216+UR9+0x8e00], R178 ;  /* 0x008e00b2d8007988 */ /* 0x000fe80008000409 */
[----:B------:R1:W-:Y:S01]  /*60e0*/  STS.U16 [R216+UR9+0x9200], R197 ;  /* 0x009200c5d8007988 */ /* 0x0003e20008000409 */
[----:B------:R-:W-:Y:S02]  /*60f0*/  PRMT R211, RZ, 0x7610, R211 ;  /* 0x00007610ffd37816 */ /* 0x000fe400000000d3 */
[----:B0-----:R-:W-:-:S04]  /*6100*/  PRMT R196, RZ, 0x7610, R196 ;  /* 0x00007610ffc47816 */ /* 0x001fc800000000c4 */
[----:B------:R-:W4:Y:S01]  /*6110*/  @P0 LDG.E.U16 R211, desc[UR20][R64.64] ;  /* 0x0000001440d30981 */ /* 0x000f22000c1e1500 */
[----:B-1----:R-:W-:-:S03]  /*6120*/  PRMT R197, RZ, 0x7610, R197 ;  /* 0x00007610ffc57816 */ /* 0x002fc600000000c5 */
[----:B------:R-:W4:Y:S04]  /*6130*/  @P0 LDG.E.U16 R196, desc[UR20][R148.64] ;  /* 0x0000001494c40981 */ /* 0x000f28000c1e1500 */
[----:B------:R0:W-:Y:S04]  /*6140*/  STS.U16 [R216+UR9+0x9600], R199 ;  /* 0x009600c7d8007988 */ /* 0x0001e80008000409 */
[----:B------:R-:W4:Y:S04]  /*6150*/  @P0 LDG.E.U16 R197, desc[UR20][R154.64] ;  /* 0x000000149ac50981 */ /* 0x000f28000c1e1500 */
[----:B------:R1:W-:Y:S01]  /*6160*/  STS.U16 [R216+UR9+0x9a00], R201 ;  /* 0x009a00c9d8007988 */ /* 0x0003e20008000409 */
[----:B0-----:R-:W-:-:S06]  /*6170*/  PRMT R199, RZ, 0x7610, R199 ;  /* 0x00007610ffc77816 */ /* 0x001fcc00000000c7 */
[----:B------:R-:W4:Y:S04]  /*6180*/  @P0 LDG.E.U16 R199, desc[UR20][R166.64] ;  /* 0x00000014a6c70981 */ /* 0x000f28000c1e1500 */
[----:B------:R0:W-:Y:S01]  /*6190*/  STS.U16 [R216+UR9+0x9e00], R24 ;  /* 0x009e0018d8007988 */ /* 0x0001e20008000409 */
[----:B-1----:R-:W-:-:S06]  /*61a0*/  PRMT R201, RZ, 0x7610, R201 ;  /* 0x00007610ffc97816 */ /* 0x002fcc00000000c9 */
[----:B------:R-:W4:Y:S01]  /*61b0*/  @P0 LDG.E.U16 R201, desc[UR20][R98.64] ;  /* 0x0000001462c90981 */ /* 0x000f22000c1e1500 */
[----:B0-----:R-:W-:Y:S02]  /*61c0*/  PRMT R24, RZ, 0x7610, R24 ;  /* 0x00007610ff187816 */ /* 0x001fe40000000018 */
[----:B------:R-:W-:-:S04]  /*61d0*/  PRMT R178, RZ, 0x7610, R178 ;  /* 0x00007610ffb27816 */ /* 0x000fc800000000b2 */
[----:B------:R-:W4:Y:S04]  /*61e0*/  @P0 LDG.E.U16 R24, desc[UR20][R144.64] ;  /* 0x0000001490180981 */ /* 0x000f28000c1e1500 */
[----:B------:R-:W4:Y:S04]  /*61f0*/  @P0 LDG.E.U16 R178, desc[UR20][R96.64] ;  /* 0x0000001460b20981 */ /* 0x000f28000c1e1500 */
[----:B---3--:R-:W-:Y:S04]  /*6200*/  STS.U16 [R216+UR9+0x8200], R184 ;  /* 0x008200b8d8007988 */ /* 0x008fe80008000409 */
[----:B------:R0:W-:Y:S04]  /*6210*/  STS.U16 [R215+UR9+0x8b00], R19 ;  /* 0x008b0013d7007988 */ /* 0x0001e80008000409 */
[----:B------:R1:W-:Y:S04]  /*6220*/  STS.U16 [R215+UR9+0x9300], R198 ;  /* 0x009300c6d7007988 */ /* 0x0003e80008000409 */
[----:B------:R3:W-:Y:S01]  /*6230*/  STS.U16 [R215+UR9+0x9b00], R200 ;  /* 0x009b00c8d7007988 */ /* 0x0007e20008000409 */
[----:B0-----:R-:W-:-:S02]  /*6240*/  PRMT R19, RZ, 0x7610, R19 ;  /* 0x00007610ff137816 */ /* 0x001fc40000000013 */
[----:B-1----:R-:W-:-:S04]  /*6250*/  PRMT R198, RZ, 0x7610, R198 ;  /* 0x00007610ffc67816 */ /* 0x002fc800000000c6 */
[----:B------:R-:W4:Y:S01]  /*6260*/  @P0 LDG.E.U16 R19, desc[UR20][R130.64] ;  /* 0x0000001482130981 */ /* 0x000f22000c1e1500 */
[----:B---3--:R-:W-:-:S03]  /*6270*/  PRMT R200, RZ, 0x7610, R200 ;  /* 0x00007610ffc87816 */ /* 0x008fc600000000c8 */
[----:B------:R-:W3:Y:S04]  /*6280*/  @P0 LDG.E.U16 R198, desc[UR20][R160.64] ;  /* 0x00000014a0c60981 */ /* 0x000ee8000c1e1500 */
[----:B------:R-:W3:Y:S04]  /*6290*/  @P0 LDG.E.U16 R200, desc[UR20][R94.64] ;  /* 0x000000145ec80981 */ /* 0x000ee8000c1e1500 */
[----:B--2---:R-:W-:Y:S04]  /*62a0*/  STS.U16 [R215+UR9+0x8300], R189 ;  /* 0x008300bdd7007988 */ /* 0x004fe80008000409 */
[----:B-----5:R-:W-:Y:S04]  /*62b0*/  STS.U16 [R215+UR9+0x8700], R190 ;  /* 0x008700bed7007988 */ /* 0x020fe80008000409 */
[----:B------:R-:W-:Y:S04]  /*62c0*/  STS.U16 [R215+UR9+0x8f00], R191 ;  /* 0x008f00bfd7007988 */ /* 0x000fe80008000409 */
[----:B------:R-:W-:Y:S04]  /*62d0*/  STS.U16 [R215+UR9+0x9700], R192 ;  /* 0x009700c0d7007988 */ /* 0x000fe80008000409 */
[----:B------:R-:W-:Y:S04]  /*62e0*/  STS.U16 [R215+UR9+0x9f00], R193 ;  /* 0x009f00c1d7007988 */ /* 0x000fe80008000409 */
[----:B------:R0:W-:Y:S04]  /*62f0*/  STS.U16 [R2+UR9+0x3400], R194 ;  /* 0x003400c202007988 */ /* 0x0001e80008000409 */
[----:B----4-:R1:W-:Y:S01]  /*6300*/  STS.U16 [R2+UR9+0x3800], R195 ;  /* 0x003800c302007988 */ /* 0x0103e20008000409 */
[----:B0-----:R-:W-:-:S03]  /*6310*/  PRMT R194, RZ, 0x7610, R194 ;  /* 0x00007610ffc27816 */ /* 0x001fc600000000c2 */
[----:B------:R-:W-:Y:S04]  /*6320*/  STS.U16 [R2+UR9], R183 ;  /* 0x000000b702007988 */ /* 0x000fe80008000409 */
[----:B------:R-:W2:Y:S01]  /*6330*/  @P0 LDG.E.U16 R194, desc[UR20][R136.64] ;  /* 0x0000001488c20981 */ /* 0x000ea2000c1e1500 */
[----:B-1----:R-:W-:-:S03]  /*6340*/  PRMT R195, RZ, 0x7610, R195 ;  /* 0x00007610ffc37816 */ /* 0x002fc600000000c3 */
[----:B------:R-:W-:Y:S04]  /*6350*/  STS.U16 [R2+UR9+0x400], R182 ;  /* 0x000400b602007988 */ /* 0x000fe80008000409 */
        /* <DEDUP_REMOVED lines=11> */
[----:B------:R0:W-:Y:S04]  /*6410*/  STS.U16 [R2+UR9+0x3c00], R202 ;  /* 0x003c00ca02007988 */ /* 0x0001e80008000409 */
[----:B------:R-:W4:Y:S04]  /*6420*/  @P0 LDG.E.U16 R195, desc[UR20][R142.64] ;  /* 0x000000148ec30981 */ /* 0x000f28000c1e1500 */
[----:B------:R1:W-:Y:S01]  /*6430*/  STS.U16 [R217+UR9+0x100], R203 ;  /* 0x000100cbd9007988 */ /* 0x0003e20008000409 */
[----:B0-----:R-:W-:-:S03]  /*6440*/  PRMT R202, RZ, 0x7610, R202 ;  /* 0x00007610ffca7816 */ /* 0x001fc600000000ca */
[----:B------:R0:W-:Y:S04]  /*6450*/  STS.U16 [R217+UR9+0x500], R204 ;  /* 0x000500ccd9007988 */ /* 0x0001e80008000409 */
[----:B------:R5:W-:Y:S01]  /*6460*/  STS.U16 [R217+UR9+0x900], R205 ;  /* 0x000900cdd9007988 */ /* 0x000be20008000409 */
[----:B-1----:R-:W-:-:S03]  /*6470*/  PRMT R203, RZ, 0x7610, R203 ;  /* 0x00007610ffcb7816 */ /* 0x002fc600000000cb */
[----:B------:R1:W-:Y:S01]  /*6480*/  STS.U16 [R217+UR9+0xd00], R206 ;  /* 0x000d00ced9007988 */ /* 0x0003e20008000409 */
[----:B0-----:R-:W-:-:S03]  /*6490*/  PRMT R204, RZ, 0x7610, R204 ;  /* 0x00007610ffcc7816 */ /* 0x001fc600000000cc */
[----:B------:R0:W-:Y:S01]  /*64a0*/  STS.U16 [R217+UR9+0x1100], R207 ;  /* 0x001100cfd9007988 */ /* 0x0001e20008000409 */
[----:B-----5:R-:W-:-:S03]  /*64b0*/  PRMT R205, RZ, 0x7610, R205 ;  /* 0x00007610ffcd7816 */ /* 0x020fc600000000cd */
[----:B------:R5:W-:Y:S01]  /*64c0*/  STS.U16 [R217+UR9+0x1500], R208 ;  /* 0x001500d0d9007988 */ /* 0x000be20008000409 */
[----:B-1----:R-:W-:-:S03]  /*64d0*/  PRMT R206, RZ, 0x7610, R206 ;  /* 0x00007610ffce7816 */ /* 0x002fc600000000ce */
[----:B------:R1:W-:Y:S01]  /*64e0*/  STS.U16 [R217+UR9+0x1900], R209 ;  /* 0x001900d1d9007988 */ /* 0x0003e20008000409 */
[----:B0-----:R-:W-:-:S03]  /*64f0*/  PRMT R207, RZ, 0x7610, R207 ;  /* 0x00007610ffcf7816 */ /* 0x001fc600000000cf */
[----:B------:R-:W3:Y:S01]  /*6500*/  @P0 LDG.E.U16 R202, desc[UR20][R102.64] ;  /* 0x0000001466ca0981 */ /* 0x000ee2000c1e1500 */
[----:B-----5:R-:W-:-:S03]  /*6510*/  PRMT R208, RZ, 0x7610, R208 ;  /* 0x00007610ffd07816 */ /* 0x020fc600000000d0 */
[----:B------:R0:W-:Y:S01]  /*6520*/  STS.U16 [R217+UR9+0x1d00], R210 ;  /* 0x001d00d2d9007988 */ /* 0x0001e20008000409 */
[----:B-1----:R-:W-:-:S03]  /*6530*/  PRMT R209, RZ, 0x7610, R209 ;  /* 0x00007610ffd17816 */ /* 0x002fc600000000d1 */
[----:B------:R-:W5:Y:S01]  /*6540*/  @P0 LDG.E.U16 R203, desc[UR20][R106.64] ;  /* 0x000000146acb0981 */ /* 0x000f62000c1e1500 */
[----:B------:R-:W-:-:S03]  /*6550*/  PRMT R25, RZ, 0x7610, R25 ;  /* 0x00007610ff197816 */ /* 0x000fc60000000019 */
[----:B------:R-:W5:Y:S01]  /*6560*/  @P0 LDG.E.U16 R204, desc[UR20][R110.64] ;  /* 0x000000146ecc0981 */ /* 0x000f62000c1e1500 */
[----:B0-----:R-:W-:-:S03]  /*6570*/  PRMT R210, RZ, 0x7610, R210 ;  /* 0x00007610ffd27816 */ /* 0x001fc600000000d2 */
[----:B------:R-:W5:Y:S01]  /*6580*/  @P0 LDG.E.U16 R205, desc[UR20][R114.64] ;  /* 0x0000001472cd0981 */ /* 0x000f62000c1e1500 */
[----:B------:R-:W-:-:S03]  /*6590*/  PRMT R26, RZ, 0x7610, R26 ;  /* 0x00007610ff1a7816 */ /* 0x000fc6000000001a */
        /* <DEDUP_REMOVED lines=17> */
[----:B------:R-:W-:Y:S02]  /*66b0*/  PRMT R185, RZ, 0x7610, R185 ;  /* 0x00007610ffb97816 */ /* 0x000fe400000000b9 */
[----:B------:R-:W-:Y:S01]  /*66c0*/  PRMT R186, RZ, 0x7610, R186 ;  /* 0x00007610ffba7816 */ /* 0x000fe200000000ba */
        /* <DEDUP_REMOVED lines=12> */
[----:B------:R-:W5:Y:S04]  /*6790*/  @P0 LDG.E.U16 R185, desc[UR20][R124.64] ;  /* 0x000000147cb90981 */ /* 0x000f68000c1e1500 */
[----:B------:R-:W5:Y:S04]  /*67a0*/  @P0 LDG.E.U16 R186, desc[UR20][R128.64] ;  /* 0x0000001480ba0981 */ /* 0x000f68000c1e1500 */
[----:B------:R-:W5:Y:S04]  /*67b0*/  @P0 LDG.E.U16 R187, desc[UR20][R134.64] ;  /* 0x0000001486bb0981 */ /* 0x000f68000c1e1500 */
[----:B------:R-:W5:Y:S04]  /*67c0*/  @P0 LDG.E.U16 R188, desc[UR20][R140.64] ;  /* 0x000000148cbc0981 */ /* 0x000f68000c1e1500 */
[----:B------:R-:W5:Y:S04]  /*67d0*/  @P0 LDG.E.U16 R189, desc[UR20][R146.64] ;  /* 0x0000001492bd0981 */ /* 0x000f68000c1e1500 */
[----:B------:R-:W5:Y:S04]  /*67e0*/  @P0 LDG.E.U16 R190, desc[UR20][R152.64] ;  /* 0x0000001498be0981 */ /* 0x000f68000c1e1500 */
[----:B------:R-:W5:Y:S01]  /*67f0*/  @P0 LDG.E.U16 R191, desc[UR20][R158.64] ;  /* 0x000000149ebf0981 */ /* 0x000f62000c1e1500 */
[----:B------:R-:W-:-:S03]  /*6800*/  PRMT R193, RZ, 0x7610, R193 ;  /* 0x00007610ffc17816 */ /* 0x000fc600000000c1 */
[----:B------:R-:W5:Y:S04]  /*6810*/  @P0 LDG.E.U16 R192, desc[UR20][R164.64] ;  /* 0x00000014a4c00981 */ /* 0x000f68000c1e1500 */
[----:B------:R-:W5:Y:S04]  /*6820*/  @P0 LDG.E.U16 R193, desc[UR20][R92.64] ;  /* 0x000000145cc10981 */ /* 0x000f68000c1e1500 */
[----:B------:R-:W-:Y:S01]  /*6830*/  STS.U16 [R217+UR9+0x2100], R211 ;  /* 0x002100d3d9007988 */ /* 0x000fe20008000409 */
[-C--:B------:R-:W-:Y:S02]  /*6840*/  LEA R227, P2, R23, R84.reuse, 0x1 ;  /* 0x0000005417e37211 */ /* 0x080fe400078408ff */
[----:B------:R-:W-:Y:S01]  /*6850*/  LEA R229, P3, R28, R84, 0x1 ;  /* 0x000000541ce57211 */ /* 0x000fe200078608ff */
[----:B------:R0:W-:Y:S02]  /*6860*/  STS.U16 [R217+UR9+0x2500], R19 ;  /* 0x00250013d9007988 */ /* 0x0001e40008000409 */
[----:B0-----:R-:W-:-:S04]  /*6870*/  SHF.R.S32.HI R19, RZ, 0x1f, R82 ;  /* 0x0000001fff137819 */ /* 0x001fc80000011452 */
[----:B------:R-:W-:Y:S01]  /*6880*/  SHF.L.U64.HI R19, R82, 0x1, R19 ;  /* 0x0000000152137819 */ /* 0x000fe20000010213 */
[----:B------:R-:W-:Y:S01]  /*6890*/  IMAD R82, R12, R20, RZ ;  /* 0x000000140c527224 */ /* 0x000fe200078e02ff */
[----:B--2---:R-:W-:Y:S04]  /*68a0*/  STS.U16 [R217+UR9+0x2900], R194 ;  /* 0x002900c2d9007988 */ /* 0x004fe80008000409 */
[----:B----4-:R-:W-:Y:S04]  /*68b0*/  STS.U16 [R217+UR9+0x2d00], R195 ;  /* 0x002d00c3d9007988 */ /* 0x010fe80008000409 */
[----:B------:R-:W-:Y:S04]  /*68c0*/  STS.U16 [R217+UR9+0x3100], R196 ;  /* 0x003100c4d9007988 */ /* 0x000fe80008000409 */
[----:B------:R-:W-:Y:S04]  /*68d0*/  STS.U16 [R217+UR9+0x3500], R197 ;  /* 0x003500c5d9007988 */ /* 0x000fe80008000409 */
[----:B---3--:R-:W-:Y:S04]  /*68e0*/  STS.U16 [R217+UR9+0x3900], R198 ;  /* 0x003900c6d9007988 */ /* 0x008fe80008000409 */
[----:B------:R-:W-:Y:S04]  /*68f0*/  STS.U16 [R217+UR9+0x3d00], R199 ;  /* 0x003d00c7d9007988 */ /* 0x000fe80008000409 */
[----:B------:R-:W-:Y:S04]  /*6900*/  STS.U16 [R216+UR9+0x200], R200 ;  /* 0x000200c8d8007988 */ /* 0x000fe80008000409 */
[----:B------:R-:W-:Y:S04]  /*6910*/  STS.U16 [R216+UR9+0x600], R201 ;  /* 0x000600c9d8007988 */ /* 0x000fe80008000409 */
[----:B------:R-:W-:Y:S04]  /*6920*/  STS.U16 [R216+UR9+0xa00], R202 ;  /* 0x000a00cad8007988 */ /* 0x000fe80008000409 */
[----:B-----5:R-:W-:Y:S04]  /*6930*/  STS.U16 [R216+UR9+0xe00], R203 ;  /* 0x000e00cbd8007988 */ /* 0x020fe80008000409 */
        /* <DEDUP_REMOVED lines=8> */
[----:B------:R1:W-:Y:S04]  /*69c0*/  STS.U16 [R216+UR9+0x3200], R25 ;  /* 0x00320019d8007988 */ /* 0x0003e80008000409 */
[----:B------:R-:W-:Y:S01]  /*69d0*/  STS.U16 [R216+UR9+0x3600], R26 ;  /* 0x0036001ad8007988 */ /* 0x000fe20008000409 */
[----:B0-----:R-:W-:-:S03]  /*69e0*/  SHF.R.S32.HI R24, RZ, 0x1f, R23 ;  /* 0x0000001fff187819 */ /* 0x001fc60000011417 */
[----:B------:R-:W-:Y:S01]  /*69f0*/  STS.U16 [R216+UR9+0x3a00], R27 ;  /* 0x003a001bd8007988 */ /* 0x000fe20008000409 */
[----:B-1----:R-:W-:-:S03]  /*6a00*/  SHF.R.S32.HI R25, RZ, 0x1f, R28 ;  /* 0x0000001fff197819 */ /* 0x002fc6000001141c */
[----:B------:R0:W-:Y:S01]  /*6a10*/  STS.U16 [R216+UR9+0x3e00], R85 ;  /* 0x003e0055d8007988 */ /* 0x0001e20008000409 */
[-C--:B------:R-:W-:Y:S02]  /*6a20*/  LEA.HI.X R232, R23, R19.reuse, R24, 0x1, P2 ;  /* 0x0000001317e87211 */ /* 0x080fe400010f0c18 */
[-C--:B------:R-:W-:Y:S01]  /*6a30*/  LEA.HI.X R233, R28, R19.reuse, R25, 0x1, P3 ;  /* 0x000000131ce97211 */ /* 0x080fe200018f0c19 */
[----:B------:R-:W-:Y:S01]  /*6a40*/  STS.U16 [R215+UR9+0x300], R178 ;  /* 0x000300b2d7007988 */ /* 0x000fe20008000409 */
[----:B------:R-:W-:Y:S02]  /*6a50*/  SHF.R.S32.HI R24, RZ, 0x1f, R81 ;  /* 0x0000001fff187819 */ /* 0x000fe40000011451 */
[C---:B------:R-:W-:Y:S01]  /*6a60*/  LEA R228, P3, R81.reuse, R84, 0x1 ;  /* 0x0000005451e47211 */ /* 0x040fe200078608ff */
[----:B------:R-:W-:Y:S04]  /*6a70*/  STS.U16 [R215+UR9+0x700], R179 ;  /* 0x000700b3d7007988 */ /* 0x000fe80008000409 */
[----:B------:R-:W-:Y:S01]  /*6a80*/  STS.U16 [R215+UR9+0xb00], R180 ;  /* 0x000b00b4d7007988 */ /* 0x000fe20008000409 */
[----:B------:R-:W-:-:S03]  /*6a90*/  LEA.HI.X R230, R81, R19, R24, 0x1, P3 ;  /* 0x0000001351e67211 */ /* 0x000fc600018f0c18 */
[----:B------:R-:W-:Y:S01]  /*6aa0*/  STS.U16 [R215+UR9+0xf00], R181 ;  /* 0x000f00b5d7007988 */ /* 0x000fe20008000409 */
[----:B------:R-:W-:-:S03]  /*6ab0*/  SHF.R.S32.HI R24, RZ, 0x1f, R80 ;  /* 0x0000001fff187819 */ /* 0x000fc60000011450 */
[----:B------:R-:W-:Y:S01]  /*6ac0*/  STS.U16 [R215+UR9+0x1300], R182 ;  /* 0x001300b6d7007988 */ /* 0x000fe20008000409 */
[----:B------:R-:W-:-:S03]  /*6ad0*/  LEA R226, P3, R80, R84, 0x1 ;  /* 0x0000005450e27211 */ /* 0x000fc600078608ff */
[----:B------:R-:W-:Y:S04]  /*6ae0*/  STS.U16 [R215+UR9+0x1700], R183 ;  /* 0x001700b7d7007988 */ /* 0x000fe80008000409 */
[----:B------:R-:W-:Y:S01]  /*6af0*/  STS.U16 [R215+UR9+0x1b00], R184 ;  /* 0x001b00b8d7007988 */ /* 0x000fe20008000409 */
[----:B------:R-:W-:-:S03]  /*6b00*/  SHF.R.S32.HI R23, RZ, 0x1f, R29 ;  /* 0x0000001fff177819 */ /* 0x000fc6000001141d */
[----:B------:R-:W-:Y:S01]  /*6b10*/  STS.U16 [R215+UR9+0x1f00], R185 ;  /* 0x001f00b9d7007988 */ /* 0x000fe20008000409 */
[----:B------:R-:W-:-:S03]  /*6b20*/  LEA R224, P2, R29, R84, 0x1 ;  /* 0x000000541de07211 */ /* 0x000fc600078408ff */
[----:B------:R-:W-:Y:S01]  /*6b30*/  STS.U16 [R215+UR9+0x2300], R186 ;  /* 0x002300bad7007988 */ /* 0x000fe20008000409 */
[-C--:B------:R-:W-:Y:S01]  /*6b40*/  LEA.HI.X R223, R80, R19.reuse, R24, 0x1, P3 ;  /* 0x0000001350df7211 */ /* 0x080fe200018f0c18 */
[----:B------:R-:W-:Y:S02]  /*6b50*/  IMAD R24, R213, R20, RZ ;  /* 0x00000014d5187224 */ /* 0x000fe400078e02ff */
[----:B------:R-:W-:Y:S04]  /*6b60*/  STS.U16 [R215+UR9+0x2700], R187 ;  /* 0x002700bbd7007988 */ /* 0x000fe80008000409 */
[----:B------:R-:W-:Y:S01]  /*6b70*/  STS.U16 [R215+UR9+0x2b00], R188 ;  /* 0x002b00bcd7007988 */ /* 0x000fe20008000409 */
[----:B------:R-:W-:-:S03]  /*6b80*/  LEA.HI.X R231, R29, R19, R23, 0x1, P2 ;  /* 0x000000131de77211 */ /* 0x000fc600010f0c17 */
[----:B------:R-:W-:Y:S01]  /*6b90*/  STS.U16 [R215+UR9+0x2f00], R189 ;  /* 0x002f00bdd7007988 */ /* 0x000fe20008000409 */
[----:B------:R-:W-:-:S03]  /*6ba0*/  SHF.R.S32.HI R23, RZ, 0x1f, R83 ;  /* 0x0000001fff177819 */ /* 0x000fc60000011453 */
[----:B------:R1:W-:Y:S01]  /*6bb0*/  STS.U16 [R215+UR9+0x3300], R190 ;  /* 0x003300bed7007988 */ /* 0x0003e20008000409 */
[C---:B------:R-:W-:Y:S01]  /*6bc0*/  LEA R222, P2, R83.reuse, R84, 0x1 ;  /* 0x0000005453de7211 */ /* 0x040fe200078408ff */
[----:B0-----:R-:W-:Y:S02]  /*6bd0*/  IMAD R85, R214, R20, RZ ;  /* 0x00000014d6557224 */ /* 0x001fe400078e02ff */
[----:B------:R-:W-:Y:S04]  /*6be0*/  STS.U16 [R215+UR9+0x3700], R191 ;  /* 0x003700bfd7007988 */ /* 0x000fe80008000409 */
[----:B------:R0:W-:Y:S01]  /*6bf0*/  STS.U16 [R215+UR9+0x3b00], R192 ;  /* 0x003b00c0d7007988 */ /* 0x0001e20008000409 */
[----:B------:R-:W-:Y:S01]  /*6c00*/  LEA.HI.X R225, R83, R19, R23, 0x1, P2 ;  /* 0x0000001353e17211 */ /* 0x000fe200010f0c17 */
[----:B-1----:R-:W-:-:S02]  /*6c10*/  IMAD.SHL.U32 R190, R85, 0x2, RZ ;  /* 0x0000000255be7824 */ /* 0x002fc400078e00ff */
[----:B------:R-:W-:Y:S02]  /*6c20*/  IMAD R83, R3, R20, RZ ;  /* 0x0000001403537224 */ /* 0x000fe400078e02ff */
[C---:B0-----:R-:W-:Y:S02]  /*6c30*/  IMAD.SHL.U32 R192, R24.reuse, 0x2, RZ ;  /* 0x0000000218c07824 */ /* 0x041fe400078e00ff */
[----:B------:R-:W-:-:S03]  /*6c40*/  IMAD.HI R24, R24, 0x2, RZ ;  /* 0x0000000218187827 */ /* 0x000fc600078e02ff */
[--C-:B------:R-:W-:Y:S01]  /*6c50*/  IADD3 R192, P4, P5, R192, UR16, R84.reuse ;  /* 0x00000010c0c07c10 */ /* 0x100fe2000fd9e054 */
[----:B------:R-:W-:Y:S02]  /*6c60*/  IMAD.SHL.U32 R196, R82, 0x2, RZ ;  /* 0x0000000252c47824 */ /* 0x000fe400078e00ff */
[----:B------:R-:W-:Y:S01]  /*6c70*/  IMAD R80, R5, R20, RZ ;  /* 0x0000001405507224 */ /* 0x000fe200078e02ff */
[----:B------:R0:W-:Y:S01]  /*6c80*/  STS.U16 [R215+UR9+0x3f00], R193 ;  /* 0x003f00c1d7007988 */ /* 0x0001e20008000409 */
[----:B------:R-:W-:Y:S01]  /*6c90*/  IMAD.HI R85, R85, 0x2, RZ ;  /* 0x0000000255557827 */ /* 0x000fe200078e02ff */
[----:B------:R-:W-:Y:S02]  /*6ca0*/  IADD3 R190, P2, P3, R190, UR16, R84 ;  /* 0x00000010bebe7c10 */ /* 0x000fe4000fb5e054 */
[----:B------:R-:W-:Y:S01]  /*6cb0*/  ISETP.NE.U32.AND P0, PT, R212, RZ, PT ;  /* 0x000000ffd400720c */ /* 0x000fe20003f05070 */
[----:B------:R-:W-:Y:S02]  /*6cc0*/  IMAD.SHL.U32 R194, R83, 0x2, RZ ;  /* 0x0000000253c27824 */ /* 0x000fe400078e00ff */
[----:B------:R-:W-:Y:S01]  /*6cd0*/  IMAD.HI R82, R82, 0x2, RZ ;  /* 0x0000000252527827 */ /* 0x000fe200078e02ff */
[----:B0-----:R-:W-:-:S03]  /*6ce0*/  IADD3.X R193, PT, PT, R24, UR17, R19, P4, P5 ;  /* 0x0000001118c17c10 */ /* 0x001fc6000a7ea413 */
[-C--:B------:R-:W-:Y:S01]  /*6cf0*/  IMAD R23, R4, R20.reuse, RZ ;  /* 0x0000001404177224 */ /* 0x080fe200078e02ff */
[--C-:B------:R-:W-:Y:S01]  /*6d00*/  IADD3 R196, P4, P5, R196, UR16, R84.reuse ;  /* 0x00000010c4c47c10 */ /* 0x100fe2000fd9e054 */
[----:B------:R-:W-:Y:S02]  /*6d10*/  IMAD.SHL.U32 R200, R80, 0x2, RZ ;  /* 0x0000000250c87824 */ /* 0x000fe400078e00ff */
[----:B------:R-:W-:Y:S01]  /*6d20*/  IMAD R26, R14, R20, RZ ;  /* 0x000000140e1a7224 */ /* 0x000fe200078e02ff */
[--C-:B------:R-:W-:Y:S01]  /*6d30*/  IADD3.X R191, PT, PT, R85, UR17, R19.reuse, P2, P3 ;  /* 0x0000001155bf7c10 */ /* 0x100fe200097e6413 */
[----:B------:R-:W-:Y:S01]  /*6d40*/  IMAD.HI R83, R83, 0x2, RZ ;  /* 0x0000000253537827 */ /* 0x000fe200078e02ff */
[--C-:B------:R-:W-:Y:S01]  /*6d50*/  IADD3 R194, P2, P3, R194, UR16, R84.reuse ;  /* 0x00000010c2c27c10 */ /* 0x100fe2000fb5e054 */
[----:B------:R0:W-:Y:S06]  /*6d60*/  MEMBAR.ALL.CTA ;  /* 0x0000000000007992 */ /* 0x0001ec0000008000 */
[----:B0-----:R-:W0:Y:S01]  /*6d70*/  FENCE.VIEW.ASYNC.S ;  /* 0x00000000000073c6 */ /* 0x001e220000000000 */
[--C-:B------:R-:W-:Y:S01]  /*6d80*/  IADD3.X R197, PT, PT, R82, UR17, R19.reuse, P4, P5 ;  /* 0x0000001152c57c10 */ /* 0x100fe2000a7ea413 */
[----:B------:R-:W-:Y:S01]  /*6d90*/  IMAD.SHL.U32 R198, R23, 0x2, RZ ;  /* 0x0000000217c67824 */ /* 0x000fe200078e00ff */
[----:B------:R-:W-:Y:S01]  /*6da0*/  IADD3 R200, P4, P5, R200, UR16, R84 ;  /* 0x00000010c8c87c10 */ /* 0x000fe2000fd9e054 */
[----:B------:R-:W-:Y:S01]  /*6db0*/  IMAD.HI R80, R80, 0x2, RZ ;  /* 0x0000000250507827 */ /* 0x000fe200078e02ff */
[----:B------:R-:W-:-:S03]  /*6dc0*/  IADD3.X R195, PT, PT, R83, UR17, R19, P2, P3 ;  /* 0x0000001153c37c10 */ /* 0x000fc600097e6413 */
[-C--:B------:R-:W-:Y:S02]  /*6dd0*/  IMAD R81, R13, R20.reuse, RZ ;  /* 0x000000140d517224 */ /* 0x080fe400078e02ff */
[----:B------:R-:W-:Y:S02]  /*6de0*/  IMAD.SHL.U32 R204, R26, 0x2, RZ ;  /* 0x000000021acc7824 */ /* 0x000fe400078e00ff */
[----:B------:R-:W-:Y:S01]  /*6df0*/  IMAD R28, R7, R20, RZ ;  /* 0x00000014071c7224 */ /* 0x000fe200078e02ff */
[--C-:B------:R-:W-:Y:S01]  /*6e00*/  IADD3 R198, P2, P3, R198, UR16, R84.reuse ;  /* 0x00000010c6c67c10 */ /* 0x100fe2000fb5e054 */
[----:B------:R-:W-:Y:S01]  /*6e10*/  IMAD.HI R23, R23, 0x2, RZ ;  /* 0x0000000217177827 */ /* 0x000fe200078e02ff */
[----:B------:R-:W-:Y:S02]  /*6e20*/  IADD3.X R201, PT, PT, R80, UR17, R19, P4, P5 ;  /* 0x0000001150c97c10 */ /* 0x000fe4000a7ea413 */
[----:B------:R-:W-:Y:S01]  /*6e30*/  IADD3 R204, P4, P5, R204, UR16, R84 ;  /* 0x00000010cccc7c10 */ /* 0x000fe2000fd9e054 */
[----:B------:R-:W-:-:S02]  /*6e40*/  IMAD.SHL.U32 R202, R81, 0x2, RZ ;  /* 0x0000000251ca7824 */ /* 0x000fc400078e00ff */
        /* <DEDUP_REMOVED lines=22> */
[----:B------:R-:W-:Y:S02]  /*6fb0*/  IMAD R24, R9, R20, RZ ;  /* 0x0000001409187224 */ /* 0x000fe400078e02ff */
[----:B------:R-:W-:Y:S01]  /*6fc0*/  IMAD.SHL.U32 R80, R23, 0x2, RZ ;  /* 0x0000000217507824 */ /* 0x000fe200078e00ff */
[--C-:B------:R-:W-:Y:S01]  /*6fd0*/  IADD3 R210, P3, P2, R210, UR16, R84.reuse ;  /* 0x00000010d2d27c10 */ /* 0x100fe2000fa7e054 */
[----:B------:R-:W-:Y:S01]  /*6fe0*/  IMAD.HI R25, R25, 0x2, RZ ;  /* 0x0000000219197827 */ /* 0x000fe200078e02ff */
[--C-:B------:R-:W-:Y:S02]  /*6ff0*/  IADD3.X R213, PT, PT, R27, UR17, R19.reuse, P4, P5 ;  /* 0x000000111bd57c10 */ /* 0x100fe4000a7ea413 */
[----:B------:R-:W-:Y:S01]  /*7000*/  IADD3 R80, P4, P5, R80, UR16, R84 ;  /* 0x0000001050507c10 */ /* 0x000fe2000fd9e054 */
[----:B------:R-:W-:Y:S02]  /*7010*/  IMAD.SHL.U32 R214, R24, 0x2, RZ ;  /* 0x0000000218d67824 */ /* 0x000fe400078e00ff */
[----:B------:R-:W-:Y:S01]  /*7020*/  IMAD.HI R23, R23, 0x2, RZ ;  /* 0x0000000217177827 */ /* 0x000fe200078e02ff */
[----:B------:R-:W-:-:S03]  /*7030*/  IADD3.X R211, PT, PT, R25, UR17, R19, P3, P2 ;  /* 0x0000001119d37c10 */ /* 0x000fc60009fe4413 */
[----:B------:R-:W-:Y:S01]  /*7040*/  IMAD R26, R17, R20, RZ ;  /* 0x00000014111a7224 */ /* 0x000fe200078e02ff */
[----:B------:R-:W-:Y:S01]  /*7050*/  IADD3 R214, P3, P2, R214, UR16, R84 ;  /* 0x00000010d6d67c10 */ /* 0x000fe2000fa7e054 */
[----:B------:R-:W-:Y:S01]  /*7060*/  IMAD.HI R24, R24, 0x2, RZ ;  /* 0x0000000218187827 */ /* 0x000fe200078e02ff */
[----:B------:R-:W-:-:S03]  /*7070*/  IADD3.X R81, PT, PT, R23, UR17, R19, P4, P5 ;  /* 0x0000001117517c10 */ /* 0x000fc6000a7ea413 */
[----:B------:R-:W-:Y:S02]  /*7080*/  IMAD.SHL.U32 R82, R26, 0x2, RZ ;  /* 0x000000021a527824 */ /* 0x000fe400078e00ff */
[----:B------:R-:W-:Y:S01]  /*7090*/  IMAD R23, R11, R20, RZ ;  /* 0x000000140b177224 */ /* 0x000fe200078e02ff */
[----:B------:R-:W-:Y:S01]  /*70a0*/  IADD3.X R215, PT, PT, R24, UR17, R19, P3, P2 ;  /* 0x0000001118d77c10 */ /* 0x000fe20009fe4413 */
[----:B------:R-:W-:Y:S01]  /*70b0*/  IMAD.HI R26, R26, 0x2, RZ ;  /* 0x000000021a1a7827 */ /* 0x000fe200078e02ff */
[----:B------:R-:W-:-:S03]  /*70c0*/  IADD3 R82, P3, P2, R82, UR16, R84 ;  /* 0x0000001052527c10 */ /* 0x000fc6000fa7e054 */
[C---:B------:R-:W-:Y:S01]  /*70d0*/  IMAD.SHL.U32 R218, R23.reuse, 0x2, RZ ;  /* 0x0000000217da7824 */ /* 0x040fe200078e00ff */
[--C-:B------:R-:W-:Y:S01]  /*70e0*/  IADD3.X R83, PT, PT, R26, UR17, R19.reuse, P3, P2 ;  /* 0x000000111a537c10 */ /* 0x100fe20009fe4413 */
[-C--:B------:R-:W-:Y:S02]  /*70f0*/  IMAD R25, R10, R20.reuse, RZ ;  /* 0x000000140a197224 */ /* 0x080fe400078e02ff */
[----:B------:R-:W-:Y:S01]  /*7100*/  IMAD.HI R23, R23, 0x2, RZ ;  /* 0x0000000217177827 */ /* 0x000fe200078e02ff */
[----:B0-----:R-:W-:Y:S01]  /*7110*/  BAR.SYNC.DEFER_BLOCKING 0x0 ;  /* 0x0000000000007b1d */ /* 0x001fe20000010000 */
[----:B------:R-:W-:Y:S02]  /*7120*/  IADD3 R218, P3, P2, R218, UR16, R84 ;  /* 0x00000010dada7c10 */ /* 0x000fe4000fa7e054 */
[----:B------:R-:W-:Y:S02]  /*7130*/  IMAD.SHL.U32 R216, R25, 0x2, RZ ;  /* 0x0000000219d87824 */ /* 0x000fe400078e00ff */
[----:B------:R-:W-:Y:S01]  /*7140*/  IMAD R24, R18, R20, RZ ;  /* 0x0000001412187224 */ /* 0x000fe200078e02ff */
[----:B------:R-:W-:-:S02]  /*7150*/  IADD3.X R219, PT, PT, R23, UR17, R19, P3, P2 ;  /* 0x0000001117db7c10 */ /* 0x000fc40009fe4413 */
[----:B------:R-:W-:Y:S01]  /*7160*/  ISETP.LT.OR P2, PT, R234, 0x40, P0 ;  /* 0x00000040ea00780c */ /* 0x000fe20000741670 */
[----:B------:R-:W-:Y:S01]  /*7170*/  IMAD.HI R25, R25, 0x2, RZ ;  /* 0x0000000219197827 */ /* 0x000fe200078e02ff */
[----:B------:R-:W-:-:S03]  /*7180*/  IADD3 R216, P4, P5, R216, UR16, R84 ;  /* 0x00000010d8d87c10 */ /* 0x000fc6000fd9e054 */
[C---:B------:R-:W-:Y:S01]  /*7190*/  IMAD.SHL.U32 R85, R24.reuse, 0x2, RZ ;  /* 0x0000000218557824 */ /* 0x040fe200078e00ff */
[--C-:B------:R-:W-:Y:S01]  /*71a0*/  IADD3.X R217, PT, PT, R25, UR17, R19.reuse, P4, P5 ;  /* 0x0000001119d97c10 */ /* 0x100fe2000a7ea413 */
[----:B------:R-:W-:Y:S01]  /*71b0*/  IMAD.HI R24, R24, 0x2, RZ ;  /* 0x0000000218187827 */ /* 0x000fe200078e02ff */
[----:B------:R-:W-:Y:S02]  /*71c0*/  UIADD3 UR5, UPT, UPT, UR9, 0x4000, URZ ;  /* 0x0000400009057890 */ /* 0x000fe4000fffe0ff */
[----:B------:R-:W-:Y:S01]  /*71d0*/  IADD3 R84, P4, P5, R85, UR16, R84 ;  /* 0x0000001055547c10 */ /* 0x000fe2000fd9e054 */
[----:B------:R-:W-:Y:S02]  /*71e0*/  UIADD3 UR4, UPT, UPT, UR9, 0xa000, URZ ;  /* 0x0000a00009047890 */ /* 0x000fe4000fffe0ff */
[----:B------:R-:W-:Y:S01]  /*71f0*/  USHF.R.U32.HI UR19, URZ, 0x4, UR5 ;  /* 0x00000004ff137899 */ /* 0x000fe20008011605 */
[----:B------:R-:W-:Y:S01]  /*7200*/  IADD3.X R85, PT, PT, R24, UR17, R19, P4, P5 ;  /* 0x0000001118557c10 */ /* 0x000fe2000a7ea413 */
[----:B------:R-:W-:Y:S01]  /*7210*/  USHF.R.U32.HI UR18, URZ, 0x4, UR4 ;  /* 0x00000004ff127899 */ /* 0x000fe20008011604 */
[----:B------:R-:W-:Y:S01]  /*7220*/  UMOV UR6, URZ ;  /* 0x000000ff00067c82 */ /* 0x000fe20008000000 */
[----:B------:R-:W-:Y:S01]  /*7230*/  UMOV UR7, URZ ;  /* 0x000000ff00077c82 */ /* 0x000fe20008000000 */
[----:B------:R-:W-:Y:S09]  /*7240*/  @P2 BRA `(.L_x_6) ;  /* 0x0000000000842947 */ /* 0x000ff20003800000 */
[----:B------:R-:W-:Y:S02]  /*7250*/  UIADD3 UR4, UPT, UPT, UR9, 0x8000, URZ ;  /* 0x0000800009047890 */ /* 0x000fe4000fffe0ff */
[----:B------:R-:W-:Y:S02]  /*7260*/  USHF.R.U32.HI UR14, URZ, 0x4, UR9 ;  /* 0x00000004ff0e7899 */ /* 0x000fe40008011609 */
[----:B------:R-:W-:Y:S02]  /*7270*/  USHF.R.U32.HI UR4, URZ, 0x4, UR4 ;  /* 0x00000004ff047899 */ /* 0x000fe40008011604 */
[----:B------:R-:W-:Y:S02]  /*7280*/  USGXT.U32 UR14, UR14, 0xe ;  /* 0x0000000e0e0e789a */ /* 0x000fe40008000000 */
[----:B------:R-:W-:Y:S02]  /*7290*/  USGXT.U32 UR12, UR4, 0xe ;  /* 0x0000000e040c789a */ /* 0x000fe40008000000 */
[----:B------:R-:W-:-:S02]  /*72a0*/  UIADD3 UR32, UP2, UPT, UR14, 0x2, URZ ;  /* 0x000000020e207890 */ /* 0x000fc4000ff5e0ff */
[----:B------:R-:W-:Y:S01]  /*72b0*/  UIADD3 UR30, UP1, UPT, UR12, 0x80, URZ ;  /* 0x000000800c1e7890 */ /* 0x000fe2000ff3e0ff */
[----:B------:R-:W-:Y:S01]  /*72c0*/  UMOV UR4, URZ ;  /* 0x000000ff00047c82 */ /* 0x000fe20008000000 */
[----:B------:R-:W-:Y:S01]  /*72d0*/  UMOV UR34, 0x0 ;  /* 0x0000000000227882 */ /* 0x000fe20000000000 */
[----:B------:R-:W-:Y:S02]  /*72e0*/  UIADD3.X UR33, UPT, UPT, UR4, 0x40004040, URZ, UP2, !UPT ;  /* 0x4000404004217890 */ /* 0x000fe400097fe4ff */
[----:B------:R-:W-:Y:S02]  /*72f0*/  UIADD3.X UR31, UPT, UPT, UR4, 0x40004040, URZ, UP1, !UPT ;  /* 0x40004040041f7890 */ /* 0x000fe40008ffe4ff */
[----:B------:R-:W-:Y:S02]  /*7300*/  UIADD3.64 UR24, UPT, UPT, UR32, 0x2, URZ ;  /* 0x0000000220187897 */ /* 0x000fe4000fffe0ff */
[----:B------:R-:W-:Y:S02]  /*7310*/  UIADD3.64 UR22, UPT, UPT, UR30, 0x80, URZ ;  /* 0x000000801e167897 */ /* 0x000fe4000fffe0ff */
[----:B------:R-:W-:-:S02]  /*7320*/  UIADD3.64 UR28, UPT, UPT, UR32, 0x4, URZ ;  /* 0x00000004201c7897 */ /* 0x000fc4000fffe0ff */
[----:B------:R-:W-:Y:S01]  /*7330*/  UIADD3.64 UR26, UPT, UPT, UR30, 0x100, URZ ;  /* 0x000001001e1a7897 */ /* 0x000fe2000fffe0ff */
[----:B------:R-:W-:Y:S01]  /*7340*/  UMOV UR35, 0x4208490 ;  /* 0x0420849000237882 */ /* 0x000fe20000000000 */
[----:B------:R-:W-:Y:S01]  /*7350*/  UMOV UR15, 0x40004040 ;  /* 0x40004040000f7882 */ /* 0x000fe20000000000 */
[----:B------:R-:W-:Y:S01]  /*7360*/  UMOV UR13, 0x40004040 ;  /* 0x40004040000d7882 */ /* 0x000fe20000000000 */
[----:B------:R-:W-:Y:S01]  /*7370*/  UMOV UR36, 0x0 ;  /* 0x0000000000247882 */ /* 0x000fe20000000000 */
[----:B------:R-:W-:Y:S01]  /*7380*/  UMOV UR37, 0x4208490 ;  /* 0x0420849000257882 */ /* 0x000fe20000000000 */
[----:B------:R-:W-:Y:S01]  /*7390*/  UMOV UR38, 0x0 ;  /* 0x0000000000267882 */ /* 0x000fe20000000000 */
[----:B------:R-:W-:Y:S01]  /*73a0*/  UMOV UR39, 0x4208490 ;  /* 0x0420849000277882 */ /* 0x000fe20000000000 */
[----:B------:R-:W-:Y:S01]  /*73b0*/  UMOV UR4, UR11 ;  /* 0x0000000b00047c82 */ /* 0x000fe20008000000 */
[----:B------:R-:W-:Y:S01]  /*73c0*/  UMOV UR5, URZ ;  /* 0x000000ff00057c82 */ /* 0x000fe20008000000 */
[----:B------:R0:W-:Y:S01]  /*73d0*/  UTCHMMA gdesc[UR12], gdesc[UR14], tmem[UR8], tmem[UR34], idesc[UR35], !UPT ;  /* 0x00ff220e0c0075ea */ /* 0x0001e2000f800008 */
[----:B------:R-:W-:Y:S01]  /*73e0*/  UMOV UR40, 0x0 ;  /* 0x0000000000287882 */ /* 0x000fe20000000000 */
[----:B------:R-:W-:Y:S01]  /*73f0*/  UMOV UR41, 0x4208490 ;  /* 0x0420849000297882 */ /* 0x000fe20000000000 */
[----:B------:R0:W-:Y:S01]  /*7400*/  UTCHMMA gdesc[UR30], gdesc[UR32], tmem[UR8], tmem[UR36], idesc[UR37], UPT ;  /* 0x00ff24201e0075ea */ /* 0x0001e2000b800008 */
[----:B------:R-:W-:Y:S01]  /*7410*/  UMOV UR4, UR4 ;  /* 0x0000000400047c82 */ /* 0x000fe20008000000 */
[----:B------:R0:W-:Y:S01]  /*7420*/  UTCHMMA gdesc[UR22], gdesc[UR24], tmem[UR8], tmem[UR38], idesc[UR39], UPT ;  /* 0x00ff2618160075ea */ /* 0x0001e2000b800008 */
[----:B------:R0:W-:Y:S01]  /*7430*/  UTCHMMA gdesc[UR26], gdesc[UR28], tmem[UR8], tmem[UR40], idesc[UR41], UPT ;  /* 0x00ff281c1a0075ea */ /* 0x0001e2000b800008 */
[----:B------:R0:W-:Y:S01]  /*7440*/  UTCBAR [UR4], URZ ;  /* 0x000000ff040073e9 */ /* 0x0001e200080000ff */
[----:B------:R-:W-:Y:S01]  /*7450*/  NOP ;  /* 0x0000000000007918 */ /* 0x000fe20000000000 */
.L_x_6:
[----:B------:R-:W-:Y:S01]  /*7460*/  SHF.R.S32.HI R19, RZ, 0x1f, R234 ;  /* 0x0000001fff137819 */ /* 0x000fe200000114ea */
[----:B0-----:R-:W-:Y:S01]  /*7470*/  USGXT.U32 UR14, UR19, 0xe ;  /* 0x0000000e130e789a */ /* 0x001fe20008000000 */
[----:B------:R-:W-:Y:S01]  /*7480*/  IADD3 R186, P2, PT, R222, UR16, RZ ;  /* 0x00000010deba7c10 */ /* 0x000fe2000ff5e0ff */
[----:B------:R-:W-:Y:S01]  /*7490*/  USGXT.U32 UR12, UR18, 0xe ;  /* 0x0000000e120c789a */ /* 0x000fe20008000000 */
[----:B------:R-:W-:Y:S01]  /*74a0*/  LEA.HI R19, R19, R234, RZ, 0x6 ;  /* 0x000000ea13137211 */ /* 0x000fe200078f30ff */
[----:B------:R-:W-:Y:S01]  /*74b0*/  UIADD3 UR30, UP2, UPT, UR14, 0x2, URZ ;  /* 0x000000020e1e7890 */ /* 0x000fe2000ff5e0ff */
[----:B------:R-:W-:Y:S01]  /*74c0*/  IADD3.X R187, PT, PT, R225, UR17, RZ, P2, !PT ;  /* 0x00000011e1bb7c10 */ /* 0x000fe200097fe4ff */
[----:B------:R-:W-:Y:S01]  /*74d0*/  UIADD3 UR32, UP1, UPT, UR12, 0x80, URZ ;  /* 0x000000800c207890 */ /* 0x000fe2000ff3e0ff */
[----:B------:R-:W-:Y:S01]  /*74e0*/  SHF.R.S32.HI R19, RZ, 0x6, R19 ;  /* 0x00000006ff137819 */ /* 0x000fe20000011413 */
[----:B------:R-:W-:Y:S01]  /*74f0*/  UIADD3.X UR31, UPT, UPT, UR7, 0x40004040, URZ, UP2, !UPT ;  /* 0x40004040071f7890 */ /* 0x000fe200097fe4ff */
[----:B------:R-:W-:Y:S01]  /*7500*/  IADD3 R178, P6, PT, R227, UR16, RZ ;  /* 0x00000010e3b27c10 */ /* 0x000fe2000ffde0ff */
[----:B------:R-:W-:Y:S01]  /*7510*/  UIADD3.X UR33, UPT, UPT, UR6, 0x40004040, URZ, UP1, !UPT ;  /* 0x4000404006217890 */ /* 0x000fe20008ffe4ff */
[----:B------:R-:W-:Y:S01]  /*7520*/  VIMNMX R23, PT, PT, R19, 0x1, !PT ;  /* 0x0000000113177848 */ /* 0x000fe20007fe0100 */
[----:B------:R-:W-:Y:S01]  /*7530*/  IMAD.SHL.U32 R19, R21, 0x40, RZ ;  /* 0x0000004015137824 */ /* 0x000fe200078e00ff */
[----:B------:R-:W-:Y:S01]  /*7540*/  IADD3.X R179, PT, PT, R232, UR17, RZ, P6, !PT ;  /* 0x00000011e8b37c10 */ /* 0x000fe2000b7fe4ff */
[----:B------:R-:W-:Y:S01]  /*7550*/  UMOV UR4, URZ ;  /* 0x000000ff00047c82 */ /* 0x000fe20008000000 */
[----:B------:R-:W-:Y:S01]  /*7560*/  IADD3 R180, P5, PT, R229, UR16, RZ ;  /* 0x00000010e5b47c10 */ /* 0x000fe2000ffbe0ff */
[----:B------:R-:W-:Y:S01]  /*7570*/  VIADD R21, R23, 0xffffffff ;  /* 0xffffffff17157836 */ /* 0x000fe20000000000 */
[----:B------:R-:W-:Y:S01]  /*7580*/  IADD3 R182, P4, PT, R224, UR16, RZ ;  /* 0x00000010e0b67c10 */ /* 0x000fe2000ff9e0ff */
[----:B------:R-:W-:Y:S01]  /*7590*/  IMAD.SHL.U32 R20, R20, 0x40, RZ ;  /* 0x0000004014147824 */ /* 0x000fe200078e00ff */
[----:B------:R-:W-:-:S02]  /*75a0*/  IADD3 R184, P3, PT, R228, UR16, RZ ;  /* 0x00000010e4b87c10 */ /* 0x000fc4000ff7e0ff */
[----:B------:R-:W-:Y:S02]  /*75b0*/  ISETP.NE.U32.AND P2, PT, R21, RZ, PT ;  /* 0x000000ff1500720c */ /* 0x000fe40003f45070 */
[----:B------:R-:W-:Y:S02]  /*75c0*/  IADD3 R188, P6, PT, R226, UR16, RZ ;  /* 0x00000010e2bc7c10 */ /* 0x000fe4000ffde0ff */
[----:B------:R-:W-:Y:S02]  /*75d0*/  IADD3.X R181, PT, PT, R233, UR17, RZ, P5, !PT ;  /* 0x00000011e9b57c10 */ /* 0x000fe4000affe4ff */
[----:B------:R-:W-:Y:S02]  /*75e0*/  IADD3.X R183, PT, PT, R231, UR17, RZ, P4, !PT ;  /* 0x00000011e7b77c10 */ /* 0x000fe4000a7fe4ff */
[----:B------:R-:W-:Y:S02]  /*75f0*/  IADD3.X R185, PT, PT, R230, UR17, RZ, P3, !PT ;  /* 0x00000011e6b97c10 */ /* 0x000fe40009ffe4ff */
[----:B------:R-:W-:-:S03]  /*7600*/  IADD3.X R189, PT, PT, R223, UR17, RZ, P6, !PT ;  /* 0x00000011dfbd7c10 */ /* 0x000fc6000b7fe4ff */
[----:B------:R-:W-:Y:S05]  /*7610*/  @!P2 BRA `(.L_x_7) ;  /* 0x00000020003ca947 */ /* 0x000fea0003800000 */
[----:B------:R-:W-:Y:S01]  /*7620*/  VIADD R22, R22, 0xffffffc0 ;  /* 0xffffffc016167836 */ /* 0x000fe20000000000 */
[----:B------:R-:W-:Y:S02]  /*7630*/  UIADD3.64 UR22, UPT, UPT, UR32, 0x80, URZ ;  /* 0x0000008020167897 */ /* 0x000fe4000fffe0ff */
[----:B------:R-:W-:Y:S02]  /*7640*/  UIADD3.64 UR24, UPT, UPT, UR30, 0x2, URZ ;  /* 0x000000021e187897 */ /* 0x000fe4000fffe0ff */
[----:B------:R-:W-:Y:S01]  /*7650*/  R2UR UR19, R22 ;  /* 0x00000000161372ca */ /* 0x000fe200000e0000 */
[----:B------:R-:W-:Y:S02]  /*7660*/  UIADD3.64 UR26, UPT, UPT, UR32, 0x100, URZ ;  /* 0x00000100201a7897 */ /* 0x000fe4000fffe0ff */
[----:B------:R-:W-:Y:S01]  /*7670*/  UIADD3.64 UR28, UPT, UPT, UR30, 0x4, URZ ;  /* 0x000000041e1c7897 */ /* 0x000fe2000fffe0ff */
[----:B------:R-:W-:Y:S01]  /*7680*/  UMOV UR18, 0x1 ;  /* 0x0000000100127882 */ /* 0x000fe20000000000 */
[----:B------:R-:W-:-:S10]  /*7690*/  UMOV UR5, URZ ;  /* 0x000000ff00057c82 */ /* 0x000fd40008000000 */
.L_x_10:
[----:B------:R-:W-:Y:S01]  /*76a0*/  USHF.L.U32 UR4, UR4, 0x1f, URZ ;  /* 0x0000001f04047899 */ /* 0x000fe200080006ff */
[----:B0-----:R-:W0:Y:S01]  /*76b0*/  S2R R23, SR_TID.X ;  /* 0x0000000000177919 */ /* 0x001e220000002100 */
[----:B------:R-:W-:-:S04]  /*76c0*/  IMAD.WIDE R218, R20, 0x2, R218 ;  /* 0x0000000214da7825 */ /* 0x000fc800078e02da */
[----:B------:R-:W-:-:S04]  /*76d0*/  IMAD.U32 R22, RZ, RZ, UR4 ;  /* 0x00000004ff167e24 */ /* 0x000fc8000f8e00ff */
[----:B------:R-:W1:Y:S01]  /*76e0*/  SYNCS.PHASECHK.TRANS64.TRYWAIT P2, [UR11], R22 ;  /* 0x00000016ff0075a7 */ /* 0x000e62000804110b */
[----:B0-----:R-:W-:-:S04]  /*76f0*/  SHF.R.U32.HI R23, RZ, 0x6, R23 ;  /* 0x00000006ff177819 */ /* 0x001fc80000011617 */
[----:B------:R-:W-:-:S04]  /*7700*/  SGXT.U32 R23, R23, 0x1 ;  /* 0x000000011717781a */ /* 0x000fc80000000000 */
[----:B------:R-:W-:Y:S01]  /*7710*/  ISETP.GE.AND P6, PT, R23, UR19, PT ;  /* 0x0000001317007c0c */ /* 0x000fe2000bfc6270 */
[----:B-1----:R-:W-:-:S12]  /*7720*/  @!P2 BRA `(.L_x_8) ;  /* 0x000000400084a947 */ /* 0x002fd80003800000 */
.L_x_16:
[----:B------:R0:W-:Y:S01]  /*7730*/  STL [R1+0x10c], R93 ;  /* 0x00010c5d01007387 */ /* 0x0001e20000100800 */
[----:B------:R-:W-:Y:S01]  /*7740*/  PRMT R228, RZ, 0x7610, R228 ;  /* 0x00007610ffe47816 */ /* 0x000fe200000000e4 */
[C---:B------:R-:W-:Y:S01]  /*7750*/  IMAD.WIDE R88, R20.reuse, 0x2, R88 ;  /* 0x0000000214587825 */ /* 0x040fe200078e0258 */
[----:B------:R-:W-:Y:S01]  /*7760*/  PRMT R229, RZ, 0x7610, R229 ;  /* 0x00007610ffe57816 */ /* 0x000fe200000000e5 */
[----:B------:R1:W-:Y:S02]  /*7770*/  STL [R1+0x108], R21 ;  /* 0x0001081501007387 */ /* 0x0003e40000100800 */
[C---:B------:R-:W-:Y:S02]  /*7780*/  IMAD.WIDE R178, R20.reuse, 0x2, R178 ;  /* 0x0000000214b27825 */ /* 0x040fe400078e02b2 */
[----:B------:R-:W2:Y:S02]  /*7790*/  @!P6 LDG.E.U16 R228, desc[UR20][R88.64] ;  /* 0x0000001458e4e981 */ /* 0x000ea4000c1e1500 */
[----:B------:R-:W-:Y:S01]  /*77a0*/  IMAD.WIDE R194, R20, 0x2, R194 ;  /* 0x0000000214c27825 */ /* 0x000fe200078e02c2 */
[----:B0-----:R-:W1:Y:S01]  /*77b0*/  S2R R93, SR_TID.X ;  /* 0x00000000005d7919 */ /* 0x001e620000002100 */
[----:B------:R-:W-:-:S02]  /*77c0*/  PRMT R230, RZ, 0x7610, R230 ;  /* 0x00007610ffe67816 */ /* 0x000fc400000000e6 */
[C---:B------:R-:W-:Y:S01]  /*77d0*/  IMAD.WIDE R212, R20.reuse, 0x2, R212 ;  /* 0x0000000214d47825 */ /* 0x040fe200078e02d4 */
[----:B------:R-:W-:Y:S01]  /*77e0*/  PRMT R235, RZ, 0x7610, R235 ;  /* 0x00007610ffeb7816 */ /* 0x000fe200000000eb */
[----:B------:R0:W-:Y:S02]  /*77f0*/  STL [R1+0x104], R0 ;  /* 0x0001040001007387 */ /* 0x0001e40000100800 */
[----:B------:R-:W-:-:S04]  /*7800*/  IMAD.WIDE R90, R20, 0x2, R90 ;  /* 0x00000002145a7825 */ /* 0x000fc800078e025a */
[----:B------:R-:W-:-:S04]  /*7810*/  IMAD.WIDE R192, R20, 0x2, R192 ;  /* 0x0000000214c07825 */ /* 0x000fc800078e02c0 */
[----:B------:R-:W-:-:S04]  /*7820*/  IMAD.WIDE R180, R20, 0x2, R180 ;  /* 0x0000000214b47825 */ /* 0x000fc800078e02b4 */
[----:B------:R-:W-:-:S04]  /*7830*/  IMAD.WIDE R208, R20, 0x2, R208 ;  /* 0x0000000214d07825 */ /* 0x000fc800078e02d0 */
[----:B------:R-:W-:-:S04]  /*7840*/  IMAD.WIDE R198, R20, 0x2, R198 ;  /* 0x0000000214c67825 */ /* 0x000fc800078e02c6 */
[----:B------:R-:W-:-:S04]  /*7850*/  IMAD.WIDE R216, R20, 0x2, R216 ;  /* 0x0000000214d87825 */ /* 0x000fc800078e02d8 */
[C---:B------:R-:W-:Y:S01]  /*7860*/  IMAD.WIDE R186, R20.reuse, 0x2, R186 ;  /* 0x0000000214ba7825 */ /* 0x040fe200078e02ba */
[--C-:B-1----:R-:W-:Y:S02]  /*7870*/  SHF.R.U32.HI R21, RZ, 0x6, R93.reuse ;  /* 0x00000006ff157819 */ /* 0x102fe4000001165d */
[----:B------:R-:W-:Y:S01]  /*7880*/  SHF.R.U32.HI R93, RZ, 0x6, R93 ;  /* 0x00000006ff5d7819 */ /* 0x000fe2000001165d */
[C---:B------:R-:W-:Y:S01]  /*7890*/  IMAD.WIDE R206, R20.reuse, 0x2, R206 ;  /* 0x0000000214ce7825 */ /* 0x040fe200078e02ce */
[----:B------:R-:W-:Y:S02]  /*78a0*/  SGXT.U32 R21, R21, 0x1 ;  /* 0x000000011515781a */ /* 0x000fe40000000000 */
[----:B------:R-:W-:Y:S01]  /*78b0*/  SGXT.U32 R93, R93, 0x1 ;  /* 0x000000015d5d781a */ /* 0x000fe20000000000 */
[C---:B------:R-:W-:Y:S01]  /*78c0*/  IMAD.WIDE R184, R20.reuse, 0x2, R184 ;  /* 0x0000000214b87825 */ /* 0x040fe200078e02b8 */
[----:B------:R-:W-:Y:S02]  /*78d0*/  LOP3.LUT R21, R21, 0x2, RZ, 0xfc, !PT ;  /* 0x0000000215157812 */ /* 0x000fe400078efcff */
[----:B------:R-:W-:Y:S01]  /*78e0*/  LOP3.LUT R93, R93, 0x8, RZ, 0xfc, !PT ;  /* 0x000000085d5d7812 */ /* 0x000fe200078efcff */
[----:B------:R-:W-:Y:S01]  /*78f0*/  IMAD.WIDE R200, R20, 0x2, R200 ;  /* 0x0000000214c87825 */ /* 0x000fe200078e02c8 */
[----:B------:R-:W-:-:S02]  /*7900*/  ISETP.GE.AND P2, PT, R21, UR19, PT ;  /* 0x0000001315007c0c */ /* 0x000fc4000bf46270 */
[----:B------:R-:W1:Y:S01]  /*7910*/  S2R R21, SR_TID.X ;  /* 0x0000000000157919 */ /* 0x000e620000002100 */
[----:B------:R-:W-:Y:S02]  /*7920*/  ISETP.GE.AND P3, PT, R93, UR19, PT ;  /* 0x000000135d007c0c */ /* 0x000fe4000bf66270 */
[----:B------:R-:W-:-:S08]  /*7930*/  PRMT R240, RZ, 0x7610, R240 ;  /* 0x00007610fff07816 */ /* 0x000fd000000000f0 */
[----:B------:R-:W3:Y:S04]  /*7940*/  @!P2 LDG.E.U16 R229, desc[UR20][R90.64] ;  /* 0x000000145ae5a981 */ /* 0x000ee8000c1e1500 */
[----:B------:R-:W4:Y:S01]  /*7950*/  @!P3 LDG.E.U16 R230, desc[UR20][R178.64] ;  /* 0x00000014b2e6b981 */ /* 0x000f22000c1e1500 */
[--C-:B-1----:R-:W-:Y:S02]  /*7960*/  SHF.R.U32.HI R93, RZ, 0x6, R21.reuse ;  /* 0x00000006ff5d7819 */ /* 0x102fe40000011615 */
[----:B------:R-:W-:Y:S02]  /*7970*/  SHF.R.U32.HI R21, RZ, 0x6, R21 ;  /* 0x00000006ff157819 */ /* 0x000fe40000011615 */
[----:B------:R-:W-:Y:S02]  /*7980*/  SGXT.U32 R93, R93, 0x1 ;  /* 0x000000015d5d781a */ /* 0x000fe40000000000 */
[----:B------:R-:W-:-:S02]  /*7990*/  SGXT.U32 R21, R21, 0x1 ;  /* 0x000000011515781a */ /* 0x000fc40000000000 */
[----:B------:R-:W-:Y:S02]  /*79a0*/  LOP3.LUT R93, R93, 0xa, RZ, 0xfc, !PT ;  /* 0x0000000a5d5d7812 */ /* 0x000fe400078efcff */
[----:B------:R-:W-:Y:S02]  /*79b0*/  LOP3.LUT R21, R21, 0x10, RZ, 0xfc, !PT ;  /* 0x0000001015157812 */ /* 0x000fe400078efcff */
[----:B------:R-:W-:Y:S02]  /*79c0*/  ISETP.GE.AND P4, PT, R93, UR19, PT ;  /* 0x000000135d007c0c */ /* 0x000fe4000bf86270 */
[----:B------:R-:W1:Y:S01]  /*79d0*/  S2R R93, SR_TID.X ;  /* 0x00000000005d7919 */ /* 0x000e620000002100 */
[----:B------:R-:W-:Y:S02]  /*79e0*/  ISETP.GE.AND P5, PT, R21, UR19, PT ;  /* 0x0000001315007c0c */ /* 0x000fe4000bfa6270 */
[----:B-1----:R-:W-:-:S04]  /*79f0*/  SHF.R.U32.HI R21, RZ, 0x6, R93 ;  /* 0x00000006ff157819 */ /* 0x002fc8000001165d */
[----:B------:R-:W-:-:S04]  /*7a00*/  SGXT.U32 R21, R21, 0x1 ;  /* 0x000000011515781a */ /* 0x000fc80000000000 */
[----:B------:R-:W-:-:S04]  /*7a10*/  LOP3.LUT R21, R21, 0x12, RZ, 0xfc, !PT ;  /* 0x0000001215157812 */ /* 0x000fc800078efcff */
[----:B------:R-:W-:Y:S02]  /*7a20*/  ISETP.GE.AND P6, PT, R21, UR19, PT ;  /* 0x0000001315007c0c */ /* 0x000fe4000bfc6270 */
[----:B------:R-:W0:Y:S01]  /*7a30*/  S2R R21, SR_TID.X ;  /* 0x0000000000157919 */ /* 0x000e220000002100 */
[----:B------:R-:W-:Y:S02]  /*7a40*/  ISETP.GE.AND P3, PT, R3, UR19, PT ;  /* 0x0000001303007c0c */ /* 0x000fe4000bf66270 */
[----:B------:R-:W-:-:S11]  /*7a50*/  SHF.R.U32.HI R93, RZ, 0x6, R93 ;  /* 0x00000006ff5d7819 */ /* 0x000fd6000001165d */
[----:B------:R-:W3:Y:S01]  /*7a60*/  @!P3 LDG.E.U16 R235, desc[UR20][R194.64] ;  /* 0x00000014c2ebb981 */ /* 0x000ee2000c1e1500 */
[----:B------:R-:W-:Y:S02]  /*7a70*/  ISETP.GE.AND P3, PT, R8, UR19, PT ;  /* 0x0000001308007c0c */ /* 0x000fe4000bf66270 */
[----:B------:R-:W-:Y:S02]  /*7a80*/  SGXT.U32 R93, R93, 0x1 ;  /* 0x000000015d5d781a */ /* 0x000fe40000000000 */
[----:B0-----:R-:W-:-:S09]  /*7a90*/  SHF.R.U32.HI R0, RZ, 0x6, R21 ;  /* 0x00000006ff007819 */ /* 0x001fd20000011615 */
[----:B------:R-:W3:Y:S01]  /*7aa0*/  @!P3 LDG.E.U16 R240, desc[UR20][R212.64] ;  /* 0x00000014d4f0b981 */ /* 0x000ee2000c1e1500 */
[----:B------:R-:W-:-:S04]  /*7ab0*/  SGXT.U32 R0, R0, 0x1 ;  /* 0x000000010000781a */ /* 0x000fc80000000000 */
[----:B------:R-:W-:Y:S02]  /*7ac0*/  LOP3.LUT R0, R0, 0xc, RZ, 0xfc, !PT ;  /* 0x0000000c00007812 */ /* 0x000fe400078efcff */
[----:B------:R-:W-:Y:S02]  /*7ad0*/  LOP3.LUT R93, R93, 0x18, RZ, 0xfc, !PT ;  /* 0x000000185d5d7812 */ /* 0x000fe400078efcff */
[----:B------:R-:W-:Y:S02]  /*7ae0*/  ISETP.GE.AND P3, PT, R0, UR19, PT ;  /* 0x0000001300007c0c */ /* 0x000fe4000bf66270 */
[----:B------:R-:W0:Y:S01]  /*7af0*/  S2R R0, SR_TID.X ;  /* 0x0000000000007919 */ /* 0x000e220000002100 */
[----:B------:R-:W-:Y:S02]  /*7b00*/  ISETP.GE.AND P2, PT, R93, UR19, PT ;  /* 0x000000135d007c0c */ /* 0x000fe4000bf46270 */
[----:B------:R-:W-:Y:S02]  /*7b10*/  PRMT R231, RZ, 0x7610, R231 ;  /* 0x00007610ffe77816 */ /* 0x000fe400000000e7 */
[----:B------:R-:W-:-:S04]  /*7b20*/  PRMT R234, RZ, 0x7610, R234 ;  /* 0x00007610ffea7816 */ /* 0x000fc800000000ea */
[----:B------:R-:W3:Y:S01]  /*7b30*/  @!P4 LDG.E.U16 R231, desc[UR20][R180.64] ;  /* 0x00000014b4e7c981 */ /* 0x000ee2000c1e1500 */
[----:B------:R-:W-:-:S04]  /*7b40*/  ISETP.GE.AND P4, PT, R4, UR19, PT ;  /* 0x0000001304007c0c */ /* 0x000fc8000bf86270 */
[----:B------:R-:W3:Y:S01]  /*7b50*/  @!P2 LDG.E.U16 R234, desc[UR20][R192.64] ;  /* 0x00000014c0eaa981 */ /* 0x000ee2000c1e1500 */
[----:B------:R-:W-:Y:S02]  /*7b60*/  ISETP.GE.AND P2, PT, R7, UR19, PT ;  /* 0x0000001307007c0c */ /* 0x000fe4000bf46270 */
[----:B------:R-:W-:Y:S02]  /*7b70*/  SHF.R.U32.HI R21, RZ, 0x6, R21 ;  /* 0x00000006ff157819 */ /* 0x000fe40000011615 */
[----:B------:R-:W-:Y:S02]  /*7b80*/  PRMT R236, RZ, 0x7610, R236 ;  /* 0x00007610ffec7816 */ /* 0x000fe400000000ec */
[----:B------:R-:W-:Y:S02]  /*7b90*/  SGXT.U32 R21, R21, 0x1 ;  /* 0x000000011515781a */ /* 0x000fe40000000000 */
[----:B------:R-:W-:Y:S02]  /*7ba0*/  PRMT R239, RZ, 0x7610, R239 ;  /* 0x00007610ffef7816 */ /* 0x000fe400000000ef */
[----:B------:R-:W-:Y:S01]  /*7bb0*/  LOP3.LUT R21, R21, 0x4, RZ, 0xfc, !PT ;  /* 0x0000000415157812 */ /* 0x000fe200078efcff */
[----:B------:R-:W3:Y:S01]  /*7bc0*/  @!P4 LDG.E.U16 R236, desc[UR20][R198.64] ;  /* 0x00000014c6ecc981 */ /* 0x000ee2000c1e1500 */
[----:B------:R-:W-:-:S03]  /*7bd0*/  ISETP.GE.AND P4, PT, R10, UR19, PT ;  /* 0x000000130a007c0c */ /* 0x000fc6000bf86270 */
[----:B------:R-:W3:Y:S01]  /*7be0*/  @!P2 LDG.E.U16 R239, desc[UR20][R208.64] ;  /* 0x00000014d0efa981 */ /* 0x000ee2000c1e1500 */
[----:B------:R-:W-:Y:S02]  /*7bf0*/  ISETP.GE.AND P2, PT, R21, UR19, PT ;  /* 0x0000001315007c0c */ /* 0x000fe4000bf46270 */
[----:B0-----:R-:W-:Y:S02]  /*7c00*/  SHF.R.U32.HI R21, RZ, 0x6, R0 ;  /* 0x00000006ff157819 */ /* 0x001fe40000011600 */
[----:B------:R-:W-:Y:S02]  /*7c10*/  PRMT R241, RZ, 0x7610, R241 ;  /* 0x00007610fff17816 */ /* 0x000fe400000000f1 */
[----:B------:R-:W-:Y:S02]  /*7c20*/  SGXT.U32 R21, R21, 0x1 ;  /* 0x000000011515781a */ /* 0x000fe40000000000 */
[----:B------:R-:W-:Y:S02]  /*7c30*/  PRMT R233, RZ, 0x7610, R233 ;  /* 0x00007610ffe97816 */ /* 0x000fe400000000e9 */
[----:B------:R-:W-:Y:S01]  /*7c40*/  LOP3.LUT R21, R21, 0x6, RZ, 0xfc, !PT ;  /* 0x0000000615157812 */ /* 0x000fe200078efcff */
[----:B------:R-:W3:Y:S03]  /*7c50*/  @!P4 LDG.E.U16 R241, desc[UR20][R216.64] ;  /* 0x00000014d8f1c981 */ /* 0x000ee6000c1e1500 */
[----:B------:R-:W-:Y:S01]  /*7c60*/  ISETP.GE.AND P4, PT, R21, UR19, PT ;  /* 0x0000001315007c0c */ /* 0x000fe2000bf86270 */
[----:B------:R-:W3:Y:S01]  /*7c70*/  @!P6 LDG.E.U16 R233, desc[UR20][R186.64] ;  /* 0x00000014bae9e981 */ /* 0x000ee2000c1e1500 */
[----:B------:R-:W-:Y:S01]  /*7c80*/  ISETP.GE.AND P6, PT, R6, UR19, PT ;  /* 0x0000001306007c0c */ /* 0x000fe2000bfc6270 */
[----:B------:R-:W0:Y:S01]  /*7c90*/  S2R R21, SR_TID.X ;  /* 0x0000000000157919 */ /* 0x000e220000002100 */
[----:B------:R-:W-:-:S02]  /*7ca0*/  PRMT R238, RZ, 0x7610, R238 ;  /* 0x00007610ffee7816 */ /* 0x000fc400000000ee */
[----:B------:R-:W-:-:S06]  /*7cb0*/  PRMT R232, RZ, 0x7610, R232 ;  /* 0x00007610ffe87816 */ /* 0x000fcc00000000e8 */
[----:B------:R-:W3:Y:S01]  /*7cc0*/  @!P5 LDG.E.U16 R232, desc[UR20][R184.64] ;  /* 0x00000014b8e8d981 */ /* 0x000ee2000c1e1500 */
[----:B------:R-:W-:-:S03]  /*7cd0*/  ISETP.GE.AND P5, PT, R5, UR19, PT ;  /* 0x0000001305007c0c */ /* 0x000fc6000bfa6270 */
[----:B------:R-:W3:Y:S01]  /*7ce0*/  @!P6 LDG.E.U16 R238, desc[UR20][R206.64] ;  /* 0x00000014ceeee981 */ /* 0x000ee2000c1e1500 */
[----:B------:R-:W-:Y:S02]  /*7cf0*/  ISETP.GE.AND P6, PT, R11, UR19, PT ;  /* 0x000000130b007c0c */ /* 0x000fe4000bfc6270 */
[----:B------:R-:W-:Y:S02]  /*7d00*/  PRMT R243, RZ, 0x7610, R243 ;  /* 0x00007610fff37816 */ /* 0x000fe400000000f3 */
[----:B------:R-:W-:Y:S02]  /*7d10*/  PRMT R237, RZ, 0x7610, R237 ;  /* 0x00007610ffed7816 */ /* 0x000fe400000000ed */
[----:B------:R-:W-:-:S04]  /*7d20*/  LEA.HI R0, R0, 0xe, RZ, 0x1a ;  /* 0x0000000e00007811 */ /* 0x000fc800078fd0ff */
[----:B------:R-:W3:Y:S01]  /*7d30*/  @!P5 LDG.E.U16 R237, desc[UR20][R200.64] ;  /* 0x00000014c8edd981 */ /* 0x000ee2000c1e1500 */
[----:B------:R-:W-:-:S03]  /*7d40*/  ISETP.GE.AND P5, PT, R9, UR19, PT ;  /* 0x0000001309007c0c */ /* 0x000fc6000bfa6270 */
[----:B------:R-:W3:Y:S01]  /*7d50*/  @!P6 LDG.E.U16 R243, desc[UR20][R218.64] ;  /* 0x00000014daf3e981 */ /* 0x000ee2000c1e1500 */
[----:B------:R-:W-:Y:S02]  /*7d60*/  ISETP.GE.AND P6, PT, R0, UR19, PT ;  /* 0x0000001300007c0c */ /* 0x000fe4000bfc6270 */
[--C-:B0-----:R-:W-:Y:S02]  /*7d70*/  SHF.R.U32.HI R0, RZ, 0x6, R21.reuse ;  /* 0x00000006ff007819 */ /* 0x101fe40000011615 */
[----:B------:R-:W-:Y:S01]  /*7d80*/  SHF.R.U32.HI R21, RZ, 0x6, R21 ;  /* 0x00000006ff157819 */ /* 0x000fe20000011615 */
[C---:B------:R-:W-:Y:S01]  /*7d90*/  IMAD.WIDE R182, R20.reuse, 0x2, R182 ;  /* 0x0000000214b67825 */ /* 0x040fe200078e02b6 */
[----:B------:R-:W-:Y:S02]  /*7da0*/  PRMT R245, RZ, 0x7610, R245 ;  /* 0x00007610fff57816 */ /* 0x000fe400000000f5 */
[----:B------:R-:W-:Y:S01]  /*7db0*/  SGXT.U32 R21, R21, 0x1 ;  /* 0x000000011515781a */ /* 0x000fe20000000000 */
[----:B------:R-:W-:Y:S01]  /*7dc0*/  IMAD.WIDE R214, R20, 0x2, R214 ;  /* 0x0000000214d67825 */ /* 0x000fe200078e02d6 */
[----:B------:R-:W-:-:S02]  /*7dd0*/  PRMT R242, RZ, 0x7610, R242 ;  /* 0x00007610fff27816 */ /* 0x000fc400000000f2 */
[----:B------:R-:W-:Y:S01]  /*7de0*/  LOP3.LUT R21, R21, 0x14, RZ, 0xfc, !PT ;  /* 0x0000001415157812 */ /* 0x000fe200078efcff */
[----:B------:R-:W3:Y:S03]  /*7df0*/  @!P3 LDG.E.U16 R245, desc[UR20][R182.64] ;  /* 0x00000014b6f5b981 */ /* 0x000ee6000c1e1500 */
[----:B------:R-:W-:Y:S01]  /*7e00*/  ISETP.GE.AND P3, PT, R21, UR19, PT ;  /* 0x0000001315007c0c */ /* 0x000fe2000bf66270 */
[----:B------:R-:W3:Y:S01]  /*7e10*/  @!P5 LDG.E.U16 R242, desc[UR20][R214.64] ;  /* 0x00000014d6f2d981 */ /* 0x000ee2000c1e1500 */
[----:B------:R-:W-:Y:S01]  /*7e20*/  ISETP.GE.AND P5, PT, R12, UR19, PT ;  /* 0x000000130c007c0c */ /* 0x000fe2000bfa6270 */
[C---:B------:R-:W-:Y:S01]  /*7e30*/  IMAD.WIDE R188, R20.reuse, 0x2, R188 ;  /* 0x0000000214bc7825 */ /* 0x040fe200078e02bc */
[----:B------:R-:W-:Y:S02]  /*7e40*/  PRMT R24, RZ, 0x7610, R24 ;  /* 0x00007610ff187816 */ /* 0x000fe40000000018 */
[----:B------:R-:W-:Y:S01]  /*7e50*/  PRMT R26, RZ, 0x7610, R26 ;  /* 0x00007610ff1a7816 */ /* 0x000fe2000000001a */
[----:B------:R-:W-:-:S06]  /*7e60*/  IMAD.WIDE R196, R20, 0x2, R196 ;  /* 0x0000000214c47825 */ /* 0x000fcc00078e02c4 */
[----:B------:R-:W3:Y:S01]  /*7e70*/  @!P3 LDG.E.U16 R24, desc[UR20][R188.64] ;  /* 0x00000014bc18b981 */ /* 0x000ee2000c1e1500 */
[----:B------:R-:W-:-:S03]  /*7e80*/  ISETP.GE.AND P3, PT, R13, UR19, PT ;  /* 0x000000130d007c0c */ /* 0x000fc6000bf66270 */
[----:B------:R-:W3:Y:S01]  /*7e90*/  @!P5 LDG.E.U16 R26, desc[UR20][R196.64] ;  /* 0x00000014c41ad981 */ /* 0x000ee2000c1e1500 */
[----:B------:R-:W-:Y:S01]  /*7ea0*/  ISETP.GE.AND P5, PT, R15, UR19, PT ;  /* 0x000000130f007c0c */ /* 0x000fe2000bfa6270 */
[C---:B------:R-:W-:Y:S01]  /*7eb0*/  IMAD.WIDE R168, R20.reuse, 0x2, R168 ;  /* 0x0000000214a87825 */ /* 0x040fe200078e02a8 */
[----:B------:R-:W-:Y:S02]  /*7ec0*/  PRMT R244, RZ, 0x7610, R244 ;  /* 0x00007610fff47816 */ /* 0x000fe400000000f4 */
[----:B------:R-:W-:Y:S01]  /*7ed0*/  PRMT R28, RZ, 0x7610, R28 ;  /* 0x00007610ff1c7816 */ /* 0x000fe2000000001c */
[C---:B------:R-:W-:Y:S01]  /*7ee0*/  IMAD.WIDE R202, R20.reuse, 0x2, R202 ;  /* 0x0000000214ca7825 */ /* 0x040fe200078e02ca */
[----:B------:R-:W-:Y:S02]  /*7ef0*/  PRMT R222, RZ, 0x7610, R222 ;  /* 0x00007610ffde7816 */ /* 0x000fe400000000de */
[----:B------:R-:W3:Y:S01]  /*7f00*/  @!P2 LDG.E.U16 R244, desc[UR20][R168.64] ;  /* 0x00000014a8f4a981 */ /* 0x000ee2000c1e1500 */
[----:B------:R-:W-:-:S03]  /*7f10*/  IMAD.WIDE R210, R20, 0x2, R210 ;  /* 0x0000000214d27825 */ /* 0x000fc600078e02d2 */
[----:B------:R-:W3:Y:S01]  /*7f20*/  @!P3 LDG.E.U16 R28, desc[UR20][R202.64] ;  /* 0x00000014ca1cb981 */ /* 0x000ee2000c1e1500 */
[----:B------:R-:W-:-:S03]  /*7f30*/  ISETP.GE.AND P3, PT, R16, UR19, PT ;  /* 0x0000001310007c0c */ /* 0x000fc6000bf66270 */
[----:B------:R-:W3:Y:S01]  /*7f40*/  @!P5 LDG.E.U16 R222, desc[UR20][R210.64] ;  /* 0x00000014d2ded981 */ /* 0x000ee2000c1e1500 */
[----:B------:R-:W-:Y:S01]  /*7f50*/  ISETP.GE.AND P5, PT, R18, UR19, PT ;  /* 0x0000001312007c0c */ /* 0x000fe2000bfa6270 */
[C---:B------:R-:W-:Y:S01]  /*7f60*/  IMAD.WIDE R80, R20.reuse, 0x2, R80 ;  /* 0x0000000214507825 */ /* 0x040fe200078e0250 */
[----:B------:R-:W-:Y:S02]  /*7f70*/  PRMT R224, RZ, 0x7610, R224 ;  /* 0x00007610ffe07816 */ /* 0x000fe400000000e0 */
[----:B------:R-:W-:Y:S01]  /*7f80*/  PRMT R226, RZ, 0x7610, R226 ;  /* 0x00007610ffe27816 */ /* 0x000fe200000000e2 */
[----:B------:R-:W-:-:S04]  /*7f90*/  IMAD.WIDE R84, R20, 0x2, R84 ;  /* 0x0000000214547825 */ /* 0x000fc800078e0254 */
[----:B------:R-:W3:Y:S04]  /*7fa0*/  @!P3 LDG.E.U16 R224, desc[UR20][R80.64] ;  /* 0x0000001450e0b981 */ /* 0x000ee8000c1e1500 */
[----:B------:R-:W3:Y:S01]  /*7fb0*/  @!P5 LDG.E.U16 R226, desc[UR20][R84.64] ;  /* 0x0000001454e2d981 */ /* 0x000ee2000c1e1500 */
[----:B------:R-:W-:Y:S01]  /*7fc0*/  PRMT R22, RZ, 0x7610, R22 ;  /* 0x00007610ff167816 */ /* 0x000fe20000000016 */
[----:B------:R-:W-:-:S05]  /*7fd0*/  IMAD.WIDE R170, R20, 0x2, R170 ;  /* 0x0000000214aa7825 */ /* 0x000fca00078e02aa */
[----:B------:R-:W3:Y:S01]  /*7fe0*/  @!P4 LDG.E.U16 R22, desc[UR20][R170.64] ;  /* 0x00000014aa16c981 */ /* 0x000ee2000c1e1500 */
[----:B------:R-:W0:Y:S01]  /*7ff0*/  S2R R93, SR_TID.X ;  /* 0x00000000005d7919 */ /* 0x000e220000002100 */
[----:B------:R-:W-:-:S04]  /*8000*/  SGXT.U32 R0, R0, 0x1 ;  /* 0x000000010000781a */ /* 0x000fc80000000000 */
[----:B------:R-:W-:-:S04]  /*8010*/  LOP3.LUT R0, R0, 0x16, RZ, 0xfc, !PT ;  /* 0x0000001600007812 */ /* 0x000fc800078efcff */
[----:B------:R-:W-:Y:S01]  /*8020*/  ISETP.GE.AND P2, PT, R0, UR19, PT ;  /* 0x0000001300007c0c */ /* 0x000fe2000bf46270 */
[C---:B------:R-:W-:Y:S01]  /*8030*/  IMAD.WIDE R174, R20.reuse, 0x2, R174 ;  /* 0x0000000214ae7825 */ /* 0x040fe200078e02ae */
[----:B------:R-:W-:Y:S02]  /*8040*/  PRMT R25, RZ, 0x7610, R25 ;  /* 0x00007610ff197816 */ /* 0x000fe40000000019 */
[----:B------:R-:W-:Y:S01]  /*8050*/  PRMT R27, RZ, 0x7610, R27 ;  /* 0x00007610ff1b7816 */ /* 0x000fe2000000001b */
[----:B------:R-:W-:-:S08]  /*8060*/  IMAD.WIDE R190, R20, 0x2, R190 ;  /* 0x0000000214be7825 */ /* 0x000fd000078e02be */
[----:B------:R-:W3:Y:S01]  /*8070*/  @!P2 LDG.E.U16 R25, desc[UR20][R190.64] ;  /* 0x00000014be19a981 */ /* 0x000ee2000c1e1500 */
[----:B0-----:R-:W-:-:S04]  /*8080*/  LEA.HI R0, R93, 0x1e, RZ, 0x1a ;  /* 0x0000001e5d007811 */ /* 0x001fc800078fd0ff */
[----:B------:R-:W-:Y:S02]  /*8090*/  ISETP.GE.AND P4, PT, R0, UR19, PT ;  /* 0x0000001300007c0c */ /* 0x000fe4000bf86270 */
[----:B------:R-:W-:Y:S02]  /*80a0*/  LEA.HI R0, R93, 0x2e, RZ, 0x1a ;  /* 0x0000002e5d007811 */ /* 0x000fe400078fd0ff */
[----:B------:R-:W-:-:S09]  /*80b0*/  ISETP.GE.AND P2, PT, R14, UR19, PT ;  /* 0x000000130e007c0c */ /* 0x000fd2000bf46270 */
[----:B------:R-:W3:Y:S01]  /*80c0*/  @!P4 LDG.E.U16 R27, desc[UR20][R174.64] ;  /* 0x00000014ae1bc981 */ /* 0x000ee2000c1e1500 */
[----:B------:R-:W-:Y:S01]  /*80d0*/  ISETP.GE.AND P4, PT, R0, UR19, PT ;  /* 0x0000001300007c0c */ /* 0x000fe2000bf86270 */
[C---:B------:R-:W-:Y:S01]  /*80e0*/  IMAD.WIDE R176, R20.reuse, 0x2, R176 ;  /* 0x0000000214b07825 */ /* 0x040fe200078e02b0 */
[----:B------:R-:W-:Y:S02]  /*80f0*/  PRMT R29, RZ, 0x7610, R29 ;  /* 0x00007610ff1d7816 */ /* 0x000fe4000000001d */
[----:B------:R-:W-:Y:S01]  /*8100*/  PRMT R223, RZ, 0x7610, R223 ;  /* 0x00007610ffdf7816 */ /* 0x000fe200000000df */
[----:B------:R-:W-:Y:S01]  /*8110*/  IMAD.WIDE R204, R20, 0x2, R204 ;  /* 0x0000000214cc7825 */ /* 0x000fe200078e02cc */
[----:B------:R-:W-:Y:S01]  /*8120*/  LEA.HI R0, R93, 0x3e, RZ, 0x1a ;  /* 0x0000003e5d007811 */ /* 0x000fe200078fd0ff */
[----:B------:R-:W0:Y:S03]  /*8130*/  S2R R21, SR_TID.X ;  /* 0x0000000000157919 */ /* 0x000e260000002100 */
        /* <DEDUP_REMOVED lines=10> */
[----:B------:R-:W-:-:S04]  /*81e0*/  IMAD.WIDE R82, R20, 0x2, R82 ;  /* 0x0000000214527825 */ /* 0x000fc800078e0252 */
[----:B------:R-:W3:Y:S04]  /*81f0*/  @!P4 LDG.E.U16 R227, desc[UR20][R86.64] ;  /* 0x0000001456e3c981 */ /* 0x000ee8000c1e1500 */
[----:B------:R-:W3:Y:S01]  /*8200*/  @!P2 LDG.E.U16 R225, desc[UR20][R82.64] ;  /* 0x0000001452e1a981 */ /* 0x000ee2000c1e1500 */
[----:B------:R-:W-:Y:S01]  /*8210*/  BAR.SYNC.DEFER_BLOCKING 0x0 ;  /* 0x0000000000007b1d */ /* 0x000fe20000010000 */
[----:B0-----:R-:W-:Y:S02]  /*8220*/  LOP3.LUT R21, R21, 0x3f, RZ, 0xc0, !PT ;  /* 0x0000003f15157812 */ /* 0x001fe400078ec0ff */
[----:B------:R-:W-:Y:S02]  /*8230*/  LOP3.LUT R0, R2, 0x20, RZ, 0x3c, !PT ;  /* 0x0000002002007812 */ /* 0x000fe400078e3cff */
[----:B------:R-:W-:Y:S01]  /*8240*/  ISETP.GE.AND P2, PT, R21, UR19, PT ;  /* 0x0000001315007c0c */ /* 0x000fe2000bf46270 */
[----:B------:R-:W-:-:S04]  /*8250*/  IMAD.WIDE R34, R19, 0x2, R34 ;  /* 0x0000000213227825 */ /* 0x000fc800078e0222 */
[----:B------:R-:W-:-:S04]  /*8260*/  IMAD.WIDE R32, R19, 0x2, R32 ;  /* 0x0000000213207825 */ /* 0x000fc800078e0220 */
[----:B------:R-:W-:-:S04]  /*8270*/  IMAD.WIDE R38, R19, 0x2, R38 ;  /* 0x0000000213267825 */ /* 0x000fc800078e0226 */
[C---:B------:R-:W-:Y:S01]  /*8280*/  IMAD.WIDE R42, R19.reuse, 0x2, R42 ;  /* 0x00000002132a7825 */ /* 0x040fe200078e022a */
[----:B--2---:R0:W-:Y:S04]  /*8290*/  STS.U16 [R2+UR9+0xa000], R228 ;  /* 0x00a000e402007988 */ /* 0x0041e80008000409 */
[----:B----4-:R1:W-:Y:S01]  /*82a0*/  STS.U16 [R2+UR9+0xa400], R230 ;  /* 0x00a400e602007988 */ /* 0x0103e20008000409 */
[C---:B------:R-:W-:Y:S01]  /*82b0*/  IMAD.WIDE R46, R19.reuse, 0x2, R46 ;  /* 0x00000002132e7825 */ /* 0x040fe200078e022e */
[----:B0-----:R-:W-:Y:S02]  /*82c0*/  PRMT R228, RZ, 0x7610, R228 ;  /* 0x00007610ffe47816 */ /* 0x001fe400000000e4 */
[----:B-1----:R-:W-:Y:S01]  /*82d0*/  PRMT R230, RZ, 0x7610, R230 ;  /* 0x00007610ffe67816 */ /* 0x002fe200000000e6 */
[----:B------:R-:W-:-:S03]  /*82e0*/  IMAD.WIDE R50, R19, 0x2, R50 ;  /* 0x0000000213327825 */ /* 0x000fc600078e0232 */
[----:B------:R-:W2:Y:S01]  /*82f0*/  @!P2 LDG.E.U16 R228, desc[UR20][R34.64] ;  /* 0x0000001422e4a981 */ /* 0x000ea2000c1e1500 */
[----:B------:R-:W-:-:S03]  /*8300*/  IMAD.WIDE R54, R19, 0x2, R54 ;  /* 0x0000000213367825 */ /* 0x000fc600078e0236 */
[----:B------:R-:W4:Y:S04]  /*8310*/  @!P2 LDG.E.U16 R230, desc[UR20][R38.64] ;  /* 0x0000001426e6a981 */ /* 0x000f28000c1e1500 */
[----:B---3--:R0:W-:Y:S01]  /*8320*/  STS.U16 [R2+UR9+0xb800], R240 ;  /* 0x00b800f002007988 */ /* 0x0081e20008000409 */
[----:B------:R-:W-:Y:S01]  /*8330*/  IMAD.WIDE R58, R19, 0x2, R58 ;  /* 0x00000002133a7825 */ /* 0x000fe200078e023a */
[----:B------:R-:W-:-:S03]  /*8340*/  LOP3.LUT R93, R2, 0x40, RZ, 0x3c, !PT ;  /* 0x00000040025d7812 */ /* 0x000fc600078e3cff */
[----:B------:R-:W-:-:S04]  /*8350*/  IMAD.WIDE R62, R19, 0x2, R62 ;  /* 0x00000002133e7825 */ /* 0x000fc800078e023e */
[C---:B------:R-:W-:Y:S01]  /*8360*/  IMAD.WIDE R66, R19.reuse, 0x2, R66 ;  /* 0x0000000213427825 */ /* 0x040fe200078e0242 */
[----:B0-----:R-:W-:Y:S01]  /*8370*/  PRMT R240, RZ, 0x7610, R240 ;  /* 0x00007610fff07816 */ /* 0x001fe200000000f0 */
[----:B------:R0:W-:Y:S04]  /*8380*/  STS.U16 [R2+UR9+0xac00], R234 ;  /* 0x00ac00ea02007988 */ /* 0x0001e80008000409 */
[----:B------:R1:W-:Y:S01]  /*8390*/  STS.U16 [R2+UR9+0xb000], R236 ;  /* 0x00b000ec02007988 */ /* 0x0003e20008000409 */
[----:B0-----:R-:W-:Y:S01]  /*83a0*/  PRMT R234, RZ, 0x7610, R234 ;  /* 0x00007610ffea7816 */ /* 0x001fe200000000ea */
[----:B------:R-:W-:-:S04]  /*83b0*/  IMAD.WIDE R68, R19, 0x2, R68 ;  /* 0x0000000213447825 */ /* 0x000fc800078e0244 */
[C---:B------:R-:W-:Y:S01]  /*83c0*/  IMAD.WIDE R70, R19.reuse, 0x2, R70 ;  /* 0x0000000213467825 */ /* 0x040fe200078e0246 */
[----:B------:R-:W3:Y:S04]  /*83d0*/  @!P2 LDG.E.U16 R234, desc[UR20][R54.64] ;  /* 0x0000001436eaa981 */ /* 0x000ee8000c1e1500 */
[----:B------:R-:W-:Y:S01]  /*83e0*/  STS.U16 [R2+UR9+0xbc00], R241 ;  /* 0x00bc00f102007988 */ /* 0x000fe20008000409 */
[----:B-1----:R-:W-:Y:S01]  /*83f0*/  PRMT R236, RZ, 0x7610, R236 ;  /* 0x00007610ffec7816 */ /* 0x002fe200000000ec */
[----:B------:R-:W-:-:S04]  /*8400*/  IMAD.WIDE R72, R19, 0x2, R72 ;  /* 0x0000000213487825 */ /* 0x000fc800078e0248 */
[----:B------:R-:W-:Y:S01]  /*8410*/  IMAD.WIDE R74, R19, 0x2, R74 ;  /* 0x00000002134a7825 */ /* 0x000fe200078e024a */
[----:B------:R-:W3:Y:S04]  /*8420*/  @!P2 LDG.E.U16 R236, desc[UR20][R62.64] ;  /* 0x000000143eeca981 */ /* 0x000ee8000c1e1500 */
[----:B------:R0:W-:Y:S04]  /*8430*/  STS.U16 [R2+UR9+0xa800], R232 ;  /* 0x00a800e802007988 */ /* 0x0001e80008000409 */
[----:B------:R-:W-:Y:S04]  /*8440*/  STS.U16 [R2+UR9+0xb400], R238 ;  /* 0x00b400ee02007988 */ /* 0x000fe80008000409 */
[----:B------:R1:W-:Y:S01]  /*8450*/  STS.U16 [R0+UR9+0xa100], R229 ;  /* 0x00a100e500007988 */ /* 0x0003e20008000409 */
[----:B0-----:R-:W-:-:S03]  /*8460*/  PRMT R232, RZ, 0x7610, R232 ;  /* 0x00007610ffe87816 */ /* 0x001fc600000000e8 */
[----:B------:R0:W-:Y:S01]  /*8470*/  STS.U16 [R0+UR9+0xa500], R231 ;  /* 0x00a500e700007988 */ /* 0x0001e20008000409 */
[----:B------:R-:W-:Y:S01]  /*8480*/  PRMT R241, RZ, 0x7610, R241 ;  /* 0x00007610fff17816 */ /* 0x000fe200000000f1 */
[----:B------:R-:W-:Y:S01]  /*8490*/  IMAD.WIDE R76, R19, 0x2, R76 ;  /* 0x00000002134c7825 */ /* 0x000fe200078e024c */
[----:B------:R-:W-:Y:S01]  /*84a0*/  PRMT R246, RZ, 0x7610, R246 ;  /* 0x00007610fff67816 */ /* 0x000fe200000000f6 */
[----:B------:R-:W3:Y:S01]  /*84b0*/  @!P2 LDG.E.U16 R240, desc[UR20][R72.64] ;  /* 0x0000001448f0a981 */ /* 0x000ee2000c1e1500 */
[----:B-1----:R-:W-:-:S03]  /*84c0*/  PRMT R229, RZ, 0x7610, R229 ;  /* 0x00007610ffe57816 */ /* 0x002fc600000000e5 */
[----:B------:R1:W-:Y:S01]  /*84d0*/  STS.U16 [R0+UR9+0xa900], R233 ;  /* 0x00a900e900007988 */ /* 0x0003e20008000409 */
[----:B0-----:R-:W-:-:S03]  /*84e0*/  PRMT R231, RZ, 0x7610, R231 ;  /* 0x00007610ffe77816 */ /* 0x001fc600000000e7 */
[----:B------:R0:W-:Y:S01]  /*84f0*/  STS.U16 [R0+UR9+0xad00], R235 ;  /* 0x00ad00eb00007988 */ /* 0x0001e20008000409 */
[----:B------:R-:W-:-:S03]  /*8500*/  PRMT R238, RZ, 0x7610, R238 ;  /* 0x00007610ffee7816 */ /* 0x000fc600000000ee */
[----:B------:R-:W3:Y:S01]  /*8510*/  @!P2 LDG.E.U16 R229, desc[UR20][R32.64] ;  /* 0x0000001420e5a981 */ /* 0x000ee2000c1e1500 */
[----:B-1----:R-:W-:-:S03]  /*8520*/  PRMT R233, RZ, 0x7610, R233 ;  /* 0x00007610ffe97816 */ /* 0x002fc600000000e9 */
[----:B------:R1:W-:Y:S01]  /*8530*/  STS.U16 [R0+UR9+0xb100], R237 ;  /* 0x00b100ed00007988 */ /* 0x0003e20008000409 */
[----:B0-----:R-:W-:-:S03]  /*8540*/  PRMT R235, RZ, 0x7610, R235 ;  /* 0x00007610ffeb7816 */ /* 0x001fc600000000eb */
[----:B------:R-:W3:Y:S04]  /*8550*/  @!P2 LDG.E.U16 R231, desc[UR20][R42.64] ;  /* 0x000000142ae7a981 */ /* 0x000ee8000c1e1500 */
[----:B------:R0:W-:Y:S01]  /*8560*/  STS.U16 [R0+UR9+0xb500], R239 ;  /* 0x00b500ef00007988 */ /* 0x0001e20008000409 */
[----:B-1----:R-:W-:-:S03]  /*8570*/  PRMT R237, RZ, 0x7610, R237 ;  /* 0x00007610ffed7816 */ /* 0x002fc600000000ed */
[----:B------:R-:W3:Y:S04]  /*8580*/  @!P2 LDG.E.U16 R232, desc[UR20][R46.64] ;  /* 0x000000142ee8a981 */ /* 0x000ee8000c1e1500 */
[----:B------:R-:W3:Y:S01]  /*8590*/  @!P2 LDG.E.U16 R233, desc[UR20][R50.64] ;  /* 0x0000001432e9a981 */ /* 0x000ee2000c1e1500 */
[----:B0-----:R-:W-:-:S03]  /*85a0*/  PRMT R239, RZ, 0x7610, R239 ;  /* 0x00007610ffef7816 */ /* 0x001fc600000000ef */
[----:B------:R0:W-:Y:S01]  /*85b0*/  STS.U16 [R0+UR9+0xb900], R242 ;  /* 0x00b900f200007988 */ /* 0x0001e20008000409 */
[----:B------:R-:W-:-:S03]  /*85c0*/  IMAD.WIDE R78, R19, 0x2, R78 ;  /* 0x00000002134e7825 */ /* 0x000fc600078e024e */
[----:B------:R-:W3:Y:S01]  /*85d0*/  @!P2 LDG.E.U16 R235, desc[UR20][R58.64] ;  /* 0x000000143aeba981 */ /* 0x000ee2000c1e1500 */
[----:B------:R-:W-:-:S03]  /*85e0*/  IMAD.WIDE R30, R19, 0x2, R30 ;  /* 0x00000002131e7825 */ /* 0x000fc600078e021e */
[----:B------:R1:W-:Y:S01]  /*85f0*/  STS.U16 [R0+UR9+0xbd00], R243 ;  /* 0x00bd00f300007988 */ /* 0x0003e20008000409 */
[----:B0-----:R-:W-:-:S03]  /*8600*/  PRMT R242, RZ, 0x7610, R242 ;  /* 0x00007610fff27816 */ /* 0x001fc600000000f2 */
[----:B------:R0:W-:Y:S01]  /*8610*/  STS.U16 [R93+UR9+0xa200], R244 ;  /* 0x00a200f45d007988 */ /* 0x0001e20008000409 */
[----:B------:R-:W-:-:S03]  /*8620*/  IMAD.WIDE R36, R19, 0x2, R36 ;  /* 0x0000000213247825 */ /* 0x000fc600078e0224 */
[----:B------:R-:W3:Y:S01]  /*8630*/  @!P2 LDG.E.U16 R237, desc[UR20][R66.64] ;  /* 0x0000001442eda981 */ /* 0x000ee2000c1e1500 */
[----:B-1----:R-:W-:-:S03]  /*8640*/  PRMT R243, RZ, 0x7610, R243 ;  /* 0x00007610fff37816 */ /* 0x002fc600000000f3 */
[----:B------:R1:W-:Y:S01]  /*8650*/  STS.U16 [R93+UR9+0xa600], R245 ;  /* 0x00a600f55d007988 */ /* 0x0003e20008000409 */
[----:B0-----:R-:W-:-:S03]  /*8660*/  PRMT R244, RZ, 0x7610, R244 ;  /* 0x00007610fff47816 */ /* 0x001fc600000000f4 */
[----:B------:R-:W3:Y:S01]  /*8670*/  @!P2 LDG.E.U16 R238, desc[UR20][R68.64] ;  /* 0x0000001444eea981 */ /* 0x000ee2000c1e1500 */
[C---:B------:R-:W-:Y:S01]  /*8680*/  IMAD.WIDE R40, R19.reuse, 0x2, R40 ;  /* 0x0000000213287825 */ /* 0x040fe200078e0228 */
[----:B------:R-:W-:Y:S02]  /*8690*/  PRMT R247, RZ, 0x7610, R247 ;  /* 0x00007610fff77816 */ /* 0x000fe400000000f7 */
[----:B------:R-:W3:Y:S01]  /*86a0*/  @!P2 LDG.E.U16 R239, desc[UR20][R70.64] ;  /* 0x0000001446efa981 */ /* 0x000ee2000c1e1500 */
[----:B-1----:R-:W-:Y:S01]  /*86b0*/  PRMT R245, RZ, 0x7610, R245 ;  /* 0x00007610fff57816 */ /* 0x002fe200000000f5 */
[C---:B------:R-:W-:Y:S02]  /*86c0*/  IMAD.WIDE R44, R19.reuse, 0x2, R44 ;  /* 0x00000002132c7825 */ /* 0x040fe400078e022c */
[----:B------:R-:W3:Y:S01]  /*86d0*/  @!P2 LDG.E.U16 R241, desc[UR20][R74.64] ;  /* 0x000000144af1a981 */ /* 0x000ee2000c1e1500 */
[----:B------:R-:W-:Y:S01]  /*86e0*/  PRMT R248, RZ, 0x7610, R248 ;  /* 0x00007610fff87816 */ /* 0x000fe200000000f8 */
[----:B------:R-:W-:-:S02]  /*86f0*/  IMAD.WIDE R48, R19, 0x2, R48 ;  /* 0x0000000213307825 */ /* 0x000fc400078e0230 */
[----:B------:R-:W3:Y:S01]  /*8700*/  @!P2 LDG.E.U16 R242, desc[UR20][R76.64] ;  /* 0x000000144cf2a981 */ /* 0x000ee2000c1e1500 */
[----:B------:R-:W-:Y:S01]  /*8710*/  PRMT R249, RZ, 0x7610, R249 ;  /* 0x00007610fff97816 */ /* 0x000fe200000000f9 */
[C---:B------:R-:W-:Y:S02]  /*8720*/  IMAD.WIDE R52, R19.reuse, 0x2, R52 ;  /* 0x0000000213347825 */ /* 0x040fe400078e0234 */
[----:B------:R-:W3:Y:S01]  /*8730*/  @!P2 LDG.E.U16 R243, desc[UR20][R78.64] ;  /* 0x000000144ef3a981 */ /* 0x000ee2000c1e1500 */
[----:B------:R-:W-:Y:S01]  /*8740*/  PRMT R250, RZ, 0x7610, R250 ;  /* 0x00007610fffa7816 */ /* 0x000fe200000000fa */
[C---:B------:R-:W-:Y:S02]  /*8750*/  IMAD.WIDE R56, R19.reuse, 0x2, R56 ;  /* 0x0000000213387825 */ /* 0x040fe400078e0238 */
[----:B------:R-:W3:Y:S01]  /*8760*/  @!P2 LDG.E.U16 R244, desc[UR20][R30.64] ;  /* 0x000000141ef4a981 */ /* 0x000ee2000c1e1500 */
[----:B------:R-:W-:Y:S01]  /*8770*/  PRMT R251, RZ, 0x7610, R251 ;  /* 0x00007610fffb7816 */ /* 0x000fe200000000fb */
[----:B------:R-:W-:-:S02]  /*8780*/  IMAD.WIDE R60, R19, 0x2, R60 ;  /* 0x00000002133c7825 */ /* 0x000fc400078e023c */
[----:B------:R-:W3:Y:S01]  /*8790*/  @!P2 LDG.E.U16 R245, desc[UR20][R36.64] ;  /* 0x0000001424f5a981 */ /* 0x000ee2000c1e1500 */
[----:B------:R-:W-:Y:S01]  /*87a0*/  PRMT R252, RZ, 0x7610, R252 ;  /* 0x00007610fffc7816 */ /* 0x000fe200000000fc */
[C---:B------:R-:W-:Y:S02]  /*87b0*/  IMAD.WIDE R64, R19.reuse, 0x2, R64 ;  /* 0x0000000213407825 */ /* 0x040fe400078e0240 */
[----:B------:R-:W3:Y:S04]  /*87c0*/  @!P2 LDG.E.U16 R246, desc[UR20][R40.64] ;  /* 0x0000001428f6a981 */ /* 0x000ee8000c1e1500 */
[----:B------:R-:W3:Y:S04]  /*87d0*/  @!P2 LDG.E.U16 R247, desc[UR20][R44.64] ;  /* 0x000000142cf7a981 */ /* 0x000ee8000c1e1500 */
[----:B------:R-:W3:Y:S04]  /*87e0*/  @!P2 LDG.E.U16 R248, desc[UR20][R48.64] ;  /* 0x0000001430f8a981 */ /* 0x000ee8000c1e1500 */
[----:B------:R-:W-:Y:S04]  /*87f0*/  STS.U16 [R93+UR9+0xaa00], R24 ;  /* 0x00aa00185d007988 */ /* 0x000fe80008000409 */
        /* <DEDUP_REMOVED lines=8> */
[----:B------:R0:W-:Y:S04]  /*8880*/  STS.U16 [R93+UR9+0xbe00], R226 ;  /* 0x00be00e25d007988 */ /* 0x0001e80008000409 */
[----:B0-----:R-:W3:Y:S01]  /*8890*/  LDL.LU R93, [R1+0x10c] ;  /* 0x00010c00015d7983 */ /* 0x001ee20000300800 */
[----:B------:R-:W-:Y:S01]  /*88a0*/  LOP3.LUT R21, R2, 0x60, RZ, 0x3c, !PT ;  /* 0x0000006002157812 */ /* 0x000fe200078e3cff */
[----:B------:R-:W-:-:S04]  /*88b0*/  IMAD.WIDE R130, R19, 0x2, R130 ;  /* 0x0000000213827825 */ /* 0x000fc800078e0282 */
[----:B------:R0:W-:Y:S02]  /*88c0*/  STS.U16 [R21+UR9+0xa300], R22 ;  /* 0x00a3001615007988 */ /* 0x0001e40008000409 */
[----:B0-----:R-:W-:-:S06]  /*88d0*/  PRMT R22, RZ, 0x7610, R22 ;  /* 0x00007610ff167816 */ /* 0x001fcc0000000016 */
[----:B------:R-:W3:Y:S01]  /*88e0*/  @!P2 LDG.E.U16 R22, desc[UR20][R130.64] ;  /* 0x000000148216a981 */ /* 0x000ee2000c1e1500 */
[C---:B------:R-:W-:Y:S01]  /*88f0*/  IMAD.WIDE R136, R19.reuse, 0x2, R136 ;  /* 0x0000000213887825 */ /* 0x040fe200078e0288 */
[----:B------:R-:W-:Y:S02]  /*8900*/  PRMT R24, RZ, 0x7610, R24 ;  /* 0x00007610ff187816 */ /* 0x000fe40000000018 */
[----:B------:R0:W-:Y:S01]  /*8910*/  STS.U16 [R21+UR9+0xa700], R23 ;  /* 0x00a7001715007988 */ /* 0x0001e20008000409 */
[C---:B------:R-:W-:Y:S01]  /*8920*/  IMAD.WIDE R142, R19.reuse, 0x2, R142 ;  /* 0x00000002138e7825 */ /* 0x040fe200078e028e */
[----:B------:R-:W-:Y:S02]  /*8930*/  PRMT R26, RZ, 0x7610, R26 ;  /* 0x00007610ff1a7816 */ /* 0x000fe4000000001a */
[----:B------:R1:W-:Y:S01]  /*8940*/  STS.U16 [R21+UR9+0xab00], R25 ;  /* 0x00ab001915007988 */ /* 0x0003e20008000409 */
[----:B------:R-:W-:Y:S01]  /*8950*/  IMAD.WIDE R148, R19, 0x2, R148 ;  /* 0x0000000213947825 */ /* 0x000fe200078e0294 */
[----:B0-----:R-:W-:-:S02]  /*8960*/  PRMT R23, RZ, 0x7610, R23 ;  /* 0x00007610ff177816 */ /* 0x001fc40000000017 */
[----:B------:R0:W-:Y:S01]  /*8970*/  STS.U16 [R21+UR9+0xaf00], R27 ;  /* 0x00af001b15007988 */ /* 0x0001e20008000409 */
[C---:B------:R-:W-:Y:S01]  /*8980*/  IMAD.WIDE R154, R19.reuse, 0x2, R154 ;  /* 0x00000002139a7825 */ /* 0x040fe200078e029a */
[----:B-1----:R-:W-:Y:S02]  /*8990*/  PRMT R25, RZ, 0x7610, R25 ;  /* 0x00007610ff197816 */ /* 0x002fe40000000019 */
[----:B------:R1:W-:Y:S01]  /*89a0*/  STS.U16 [R21+UR9+0xb300], R29 ;  /* 0x00b3001d15007988 */ /* 0x0003e20008000409 */
[C---:B------:R-:W-:Y:S01]  /*89b0*/  IMAD.WIDE R160, R19.reuse, 0x2, R160 ;  /* 0x0000000213a07825 */ /* 0x040fe200078e02a0 */
[----:B------:R-:W-:Y:S02]  /*89c0*/  PRMT R28, RZ, 0x7610, R28 ;  /* 0x00007610ff1c7816 */ /* 0x000fe4000000001c */
[----:B------:R-:W3:Y:S01]  /*89d0*/  @!P2 LDG.E.U16 R23, desc[UR20][R136.64] ;  /* 0x000000148817a981 */ /* 0x000ee2000c1e1500 */
[----:B0-----:R-:W-:Y:S01]  /*89e0*/  PRMT R27, RZ, 0x7610, R27 ;  /* 0x00007610ff1b7816 */ /* 0x001fe2000000001b */
[----:B------:R-:W-:-:S02]  /*89f0*/  IMAD.WIDE R166, R19, 0x2, R166 ;  /* 0x0000000213a67825 */ /* 0x000fc400078e02a6 */
[----:B------:R0:W-:Y:S01]  /*8a00*/  STS.U16 [R21+UR9+0xb700], R223 ;  /* 0x00b700df15007988 */ /* 0x0001e20008000409 */
[----:B------:R-:W-:Y:S02]  /*8a10*/  PRMT R222, RZ, 0x7610, R222 ;  /* 0x00007610ffde7816 */ /* 0x000fe400000000de */
[----:B-1----:R-:W-:Y:S01]  /*8a20*/  PRMT R29, RZ, 0x7610, R29 ;  /* 0x00007610ff1d7816 */ /* 0x002fe2000000001d */
[C---:B------:R-:W-:Y:S01]  /*8a30*/  IMAD.WIDE R94, R19.reuse, 0x2, R94 ;  /* 0x00000002135e7825 */ /* 0x040fe200078e025e */
[----:B------:R-:W3:Y:S01]  /*8a40*/  @!P2 LDG.E.U16 R24, desc[UR20][R142.64] ;  /* 0x000000148e18a981 */ /* 0x000ee2000c1e1500 */
[----:B------:R-:W-:Y:S02]  /*8a50*/  PRMT R224, RZ, 0x7610, R224 ;  /* 0x00007610ffe07816 */ /* 0x000fe400000000e0 */
[----:B------:R-:W-:Y:S01]  /*8a60*/  IMAD.WIDE R98, R19, 0x2, R98 ;  /* 0x0000000213627825 */ /* 0x000fe200078e0262 */
[----:B------:R-:W3:Y:S01]  /*8a70*/  @!P2 LDG.E.U16 R25, desc[UR20][R148.64] ;  /* 0x000000149419a981 */ /* 0x000ee2000c1e1500 */
[----:B0-----:R-:W-:-:S02]  /*8a80*/  PRMT R223, RZ, 0x7610, R223 ;  /* 0x00007610ffdf7816 */ /* 0x001fc400000000df */
[C---:B------:R-:W-:Y:S01]  /*8a90*/  IMAD.WIDE R102, R19.reuse, 0x2, R102 ;  /* 0x0000000213667825 */ /* 0x040fe200078e0266 */
[----:B------:R0:W-:Y:S01]  /*8aa0*/  STS.U16 [R21+UR9+0xbb00], R225 ;  /* 0x00bb00e115007988 */ /* 0x0001e20008000409 */
[----:B------:R-:W-:Y:S02]  /*8ab0*/  PRMT R226, RZ, 0x7610, R226 ;  /* 0x00007610ffe27816 */ /* 0x000fe400000000e2 */
[C---:B------:R-:W-:Y:S01]  /*8ac0*/  IMAD.WIDE R106, R19.reuse, 0x2, R106 ;  /* 0x00000002136a7825 */ /* 0x040fe200078e026a */
[----:B------:R-:W3:Y:S03]  /*8ad0*/  @!P2 LDG.E.U16 R26, desc[UR20][R154.64] ;  /* 0x000000149a1aa981 */ /* 0x000ee6000c1e1500 */
[----:B------:R-:W-:Y:S01]  /*8ae0*/  IMAD.WIDE R110, R19, 0x2, R110 ;  /* 0x00000002136e7825 */ /* 0x000fe200078e026e */
[----:B------:R-:W3:Y:S01]  /*8af0*/  @!P2 LDG.E.U16 R27, desc[UR20][R160.64] ;  /* 0x00000014a01ba981 */ /* 0x000ee2000c1e1500 */
[----:B0-----:R-:W-:-:S02]  /*8b00*/  PRMT R225, RZ, 0x7610, R225 ;  /* 0x00007610ffe17816 */ /* 0x001fc400000000e1 */
[C---:B------:R-:W-:Y:S01]  /*8b10*/  IMAD.WIDE R114, R19.reuse, 0x2, R114 ;  /* 0x0000000213727825 */ /* 0x040fe200078e0272 */
[----:B------:R0:W-:Y:S04]  /*8b20*/  STS.U16 [R21+UR9+0xbf00], R227 ;  /* 0x00bf00e315007988 */ /* 0x0001e80008000409 */
[----:B------:R-:W3:Y:S01]  /*8b30*/  @!P2 LDG.E.U16 R28, desc[UR20][R166.64] ;  /* 0x00000014a61ca981 */ /* 0x000ee2000c1e1500 */
[----:B------:R-:W-:-:S03]  /*8b40*/  IMAD.WIDE R118, R19, 0x2, R118 ;  /* 0x0000000213767825 */ /* 0x000fc600078e0276 */
[----:B--2---:R1:W-:Y:S01]  /*8b50*/  STS.U16 [R2+UR9+0x4000], R228 ;  /* 0x004000e402007988 */ /* 0x0043e20008000409 */
[----:B0-----:R-:W-:-:S03]  /*8b60*/  PRMT R227, RZ, 0x7610, R227 ;  /* 0x00007610ffe37816 */ /* 0x001fc600000000e3 */
[----:B------:R-:W2:Y:S01]  /*8b70*/  @!P2 LDG.E.U16 R29, desc[UR20][R94.64] ;  /* 0x000000145e1da981 */ /* 0x000ea2000c1e1500 */
[----:B------:R-:W-:-:S03]  /*8b80*/  IMAD.WIDE R122, R19, 0x2, R122 ;  /* 0x00000002137a7825 */ /* 0x000fc600078e027a */
[----:B------:R-:W2:Y:S01]  /*8b90*/  @!P2 LDG.E.U16 R222, desc[UR20][R98.64] ;  /* 0x0000001462dea981 */ /* 0x000ea2000c1e1500 */
[----:B-1----:R-:W-:Y:S01]  /*8ba0*/  PRMT R228, RZ, 0x7610, R228 ;  /* 0x00007610ffe47816 */ /* 0x002fe200000000e4 */
[C---:B------:R-:W-:Y:S02]  /*8bb0*/  IMAD.WIDE R126, R19.reuse, 0x2, R126 ;  /* 0x00000002137e7825 */ /* 0x040fe400078e027e */
[----:B----4-:R0:W-:Y:S04]  /*8bc0*/  STS.U16 [R2+UR9+0x4800], R230 ;  /* 0x004800e602007988 */ /* 0x0101e80008000409 */
[----:B------:R-:W4:Y:S01]  /*8bd0*/  @!P2 LDG.E.U16 R223, desc[UR20][R102.64] ;  /* 0x0000001466dfa981 */ /* 0x000f22000c1e1500 */
[----:B------:R-:W-:-:S03]  /*8be0*/  IMAD.WIDE R132, R19, 0x2, R132 ;  /* 0x0000000213847825 */ /* 0x000fc600078e0284 */
[----:B------:R-:W4:Y:S01]  /*8bf0*/  @!P2 LDG.E.U16 R224, desc[UR20][R106.64] ;  /* 0x000000146ae0a981 */ /* 0x000f22000c1e1500 */
[----:B0-----:R-:W-:Y:S01]  /*8c00*/  PRMT R230, RZ, 0x7610, R230 ;  /* 0x00007610ffe67816 */ /* 0x001fe200000000e6 */
[C---:B------:R-:W-:Y:S02]  /*8c10*/  IMAD.WIDE R138, R19.reuse, 0x2, R138 ;  /* 0x00000002138a7825 */ /* 0x040fe400078e028a */
[----:B------:R-:W4:Y:S02]  /*8c20*/  @!P2 LDG.E.U16 R225, desc[UR20][R110.64] ;  /* 0x000000146ee1a981 */ /* 0x000f24000c1e1500 */
[C---:B------:R-:W-:Y:S02]  /*8c30*/  IMAD.WIDE R144, R19.reuse, 0x2, R144 ;  /* 0x0000000213907825 */ /* 0x040fe400078e0290 */
[----:B------:R-:W4:Y:S02]  /*8c40*/  @!P2 LDG.E.U16 R226, desc[UR20][R114.64] ;  /* 0x0000001472e2a981 */ /* 0x000f24000c1e1500 */
[----:B------:R-:W-:-:S02]  /*8c50*/  IMAD.WIDE R150, R19, 0x2, R150 ;  /* 0x0000000213967825 */ /* 0x000fc400078e0296 */
[----:B---3--:R0:W-:Y:S04]  /*8c60*/  STS.U16 [R2+UR9+0x5800], R234 ;  /* 0x005800ea02007988 */ /* 0x0081e80008000409 */
[----:B------:R-:W3:Y:S01]  /*8c70*/  @!P2 LDG.E.U16 R227, desc[UR20][R118.64] ;  /* 0x0000001476e3a981 */ /* 0x000ee2000c1e1500 */
[----:B------:R-:W-:-:S03]  /*8c80*/  IMAD.WIDE R156, R19, 0x2, R156 ;  /* 0x00000002139c7825 */ /* 0x000fc600078e029c */
[----:B------:R-:W3:Y:S01]  /*8c90*/  @!P2 LDG.E.U16 R228, desc[UR20][R122.64] ;  /* 0x000000147ae4a981 */ /* 0x000ee2000c1e1500 */
[----:B0-----:R-:W-:Y:S01]  /*8ca0*/  PRMT R234, RZ, 0x7610, R234 ;  /* 0x00007610ffea7816 */ /* 0x001fe200000000ea */
[C---:B------:R-:W-:Y:S02]  /*8cb0*/  IMAD.WIDE R162, R19.reuse, 0x2, R162 ;  /* 0x0000000213a27825 */ /* 0x040fe400078e02a2 */
[----:B------:R-:W3:Y:S04]  /*8cc0*/  @!P2 LDG.E.U16 R230, desc[UR20][R132.64] ;  /* 0x0000001484e6a981 */ /* 0x000ee8000c1e1500 */
[----:B------:R0:W-:Y:S01]  /*8cd0*/  STS.U16 [R2+UR9+0x6000], R236 ;  /* 0x006000ec02007988 */ /* 0x0001e20008000409 */
[----:B------:R-:W-:-:S03]  /*8ce0*/  IMAD.WIDE R220, R19, 0x2, R220 ;  /* 0x0000000213dc7825 */ /* 0x000fc600078e02dc */
[----:B------:R-:W3:Y:S01]  /*8cf0*/  @!P2 LDG.E.U16 R234, desc[UR20][R156.64] ;  /* 0x000000149ceaa981 */ /* 0x000ee2000c1e1500 */
[----:B------:R-:W-:-:S03]  /*8d00*/  IMAD.WIDE R96, R19, 0x2, R96 ;  /* 0x0000000213607825 */ /* 0x000fc600078e0260 */
[----:B------:R1:W5:Y:S01]  /*8d10*/  LDL.LU R21, [R1+0x108] ;  /* 0x0001080001157983 */ /* 0x0003620000300800 */
[----:B0-----:R-:W-:Y:S01]  /*8d20*/  PRMT R236, RZ, 0x7610, R236 ;  /* 0x00007610ffec7816 */ /* 0x001fe200000000ec */
[----:B------:R-:W-:-:S04]  /*8d30*/  IMAD.WIDE R100, R19, 0x2, R100 ;  /* 0x0000000213647825 */ /* 0x000fc800078e0264 */
[C---:B------:R-:W-:Y:S01]  /*8d40*/  IMAD.WIDE R104, R19.reuse, 0x2, R104 ;  /* 0x0000000213687825 */ /* 0x040fe200078e0268 */
[----:B------:R-:W3:Y:S03]  /*8d50*/  @!P2 LDG.E.U16 R236, desc[UR20][R220.64] ;  /* 0x00000014dceca981 */ /* 0x000ee6000c1e1500 */
[----:B------:R-:W-:Y:S01]  /*8d60*/  IMAD.WIDE R108, R19, 0x2, R108 ;  /* 0x00000002136c7825 */ /* 0x000fe200078e026c */
[----:B------:R-:W-:Y:S04]  /*8d70*/  STS.U16 [R2+UR9+0x7000], R240 ;  /* 0x007000f002007988 */ /* 0x000fe80008000409 */
[----:B------:R0:W-:Y:S04]  /*8d80*/  STS.U16 [R2+UR9+0x4400], R229 ;  /* 0x004400e502007988 */ /* 0x0001e80008000409 */
[----:B------:R1:W-:Y:S01]  /*8d90*/  STS.U16 [R2+UR9+0x4c00], R231 ;  /* 0x004c00e702007988 */ /* 0x0003e20008000409 */
[----:B0-----:R-:W-:-:S03]  /*8da0*/  PRMT R229, RZ, 0x7610, R229 ;  /* 0x00007610ffe57816 */ /* 0x001fc600000000e5 */
[----:B------:R0:W-:Y:S01]  /*8db0*/  STS.U16 [R2+UR9+0x5000], R232 ;  /* 0x005000e802007988 */ /* 0x0001e20008000409 */
[----:B-1----:R-:W-:-:S03]  /*8dc0*/  PRMT R231, RZ, 0x7610, R231 ;  /* 0x00007610ffe77816 */ /* 0x002fc600000000e7 */
[----:B------:R1:W-:Y:S04]  /*8dd0*/  STS.U16 [R2+UR9+0x5400], R233 ;  /* 0x005400e902007988 */ /* 0x0003e80008000409 */
[----:B------:R-:W3:Y:S01]  /*8de0*/  @!P2 LDG.E.U16 R229, desc[UR20][R126.64] ;  /* 0x000000147ee5a981 */ /* 0x000ee2000c1e1500 */
[----:B0-----:R-:W-:-:S03]  /*8df0*/  PRMT R232, RZ, 0x7610, R232 ;  /* 0x00007610ffe87816 */ /* 0x001fc600000000e8 */
[----:B------:R0:W-:Y:S01]  /*8e00*/  STS.U16 [R2+UR9+0x5c00], R235 ;  /* 0x005c00eb02007988 */ /* 0x0001e20008000409 */
[----:B-1----:R-:W-:-:S03]  /*8e10*/  PRMT R233, RZ, 0x7610, R233 ;  /* 0x00007610ffe97816 */ /* 0x002fc600000000e9 */
[----:B------:R-:W3:Y:S01]  /*8e20*/  @!P2 LDG.E.U16 R231, desc[UR20][R138.64] ;  /* 0x000000148ae7a981 */ /* 0x000ee2000c1e1500 */
[----:B------:R-:W-:-:S03]  /*8e30*/  PRMT R240, RZ, 0x7610, R240 ;  /* 0x00007610fff07816 */ /* 0x000fc600000000f0 */
[----:B------:R-:W3:Y:S01]  /*8e40*/  @!P2 LDG.E.U16 R232, desc[UR20][R144.64] ;  /* 0x0000001490e8a981 */ /* 0x000ee2000c1e1500 */
[----:B0-----:R-:W-:-:S03]  /*8e50*/  PRMT R235, RZ, 0x7610, R235 ;  /* 0x00007610ffeb7816 */ /* 0x001fc600000000eb */
[----:B------:R0:W-:Y:S01]  /*8e60*/  STS.U16 [R2+UR9+0x6400], R237 ;  /* 0x006400ed02007988 */ /* 0x0001e20008000409 */
[----:B------:R-:W-:-:S03]  /*8e70*/  IMAD.WIDE R112, R19, 0x2, R112 ;  /* 0x0000000213707825 */ /* 0x000fc600078e0270 */
[----:B------:R-:W3:Y:S04]  /*8e80*/  @!P2 LDG.E.U16 R233, desc[UR20][R150.64] ;  /* 0x0000001496e9a981 */ /* 0x000ee8000c1e1500 */
[----:B------:R1:W-:Y:S01]  /*8e90*/  STS.U16 [R2+UR9+0x6800], R238 ;  /* 0x006800ee02007988 */ /* 0x0003e20008000409 */
[----:B0-----:R-:W-:-:S03]  /*8ea0*/  PRMT R237, RZ, 0x7610, R237 ;  /* 0x00007610ffed7816 */ /* 0x001fc600000000ed */
[----:B------:R0:W-:Y:S01]  /*8eb0*/  STS.U16 [R2+UR9+0x6c00], R239 ;  /* 0x006c00ef02007988 */ /* 0x0001e20008000409 */
[----:B------:R-:W-:-:S03]  /*8ec0*/  IMAD.WIDE R116, R19, 0x2, R116 ;  /* 0x0000000213747825 */ /* 0x000fc600078e0274 */
[----:B------:R0:W-:Y:S01]  /*8ed0*/  STS.U16 [R2+UR9+0x7400], R241 ;  /* 0x007400f102007988 */ /* 0x0001e20008000409 */
[----:B-1----:R-:W-:-:S03]  /*8ee0*/  PRMT R238, RZ, 0x7610, R238 ;  /* 0x00007610ffee7816 */ /* 0x002fc600000000ee */
[----:B------:R1:W-:Y:S01]  /*8ef0*/  STS.U16 [R2+UR9+0x7800], R242 ;  /* 0x007800f202007988 */ /* 0x0003e20008000409 */
[----:B0-----:R-:W-:-:S03]  /*8f00*/  PRMT R239, RZ, 0x7610, R239 ;  /* 0x00007610ffef7816 */ /* 0x001fc600000000ef */
[----:B------:R-:W3:Y:S01]  /*8f10*/  @!P2 LDG.E.U16 R235, desc[UR20][R162.64] ;  /* 0x00000014a2eba981 */ /* 0x000ee2000c1e1500 */
[----:B------:R-:W-:-:S03]  /*8f20*/  PRMT R241, RZ, 0x7610, R241 ;  /* 0x00007610fff17816 */ /* 0x000fc600000000f1 */
[----:B------:R0:W-:Y:S01]  /*8f30*/  STS.U16 [R2+UR9+0x7c00], R243 ;  /* 0x007c00f302007988 */ /* 0x0001e20008000409 */
[----:B-1----:R-:W-:Y:S01]  /*8f40*/  PRMT R242, RZ, 0x7610, R242 ;  /* 0x00007610fff27816 */ /* 0x002fe200000000f2 */
[C---:B------:R-:W-:Y:S02]  /*8f50*/  IMAD.WIDE R120, R19.reuse, 0x2, R120 ;  /* 0x0000000213787825 */ /* 0x040fe400078e0278 */
[----:B------:R1:W-:Y:S04]  /*8f60*/  STS.U16 [R0+UR9+0x4100], R244 ;  /* 0x004100f400007988 */ /* 0x0003e80008000409 */
[----:B------:R-:W3:Y:S01]  /*8f70*/  @!P2 LDG.E.U16 R237, desc[UR20][R96.64] ;  /* 0x0000001460eda981 */ /* 0x000ee2000c1e1500 */
[----:B0-----:R-:W-:Y:S01]  /*8f80*/  PRMT R243, RZ, 0x7610, R243 ;  /* 0x00007610fff37816 */ /* 0x001fe200000000f3 */
[----:B------:R-:W-:-:S02]  /*8f90*/  IMAD.WIDE R124, R19, 0x2, R124 ;  /* 0x00000002137c7825 */ /* 0x000fc400078e027c */
[----:B------:R0:W-:Y:S01]  /*8fa0*/  STS.U16 [R0+UR9+0x4500], R245 ;  /* 0x004500f500007988 */ /* 0x0001e20008000409 */
[----:B-1----:R-:W-:-:S03]  /*8fb0*/  PRMT R244, RZ, 0x7610, R244 ;  /* 0x00007610fff47816 */ /* 0x002fc600000000f4 */
[----:B------:R-:W3:Y:S01]  /*8fc0*/  @!P2 LDG.E.U16 R238, desc[UR20][R100.64] ;  /* 0x0000001464eea981 */ /* 0x000ee2000c1e1500 */
[----:B------:R-:W-:-:S03]  /*8fd0*/  IMAD.WIDE R128, R19, 0x2, R128 ;  /* 0x0000000213807825 */ /* 0x000fc600078e0280 */
[----:B------:R1:W-:Y:S01]  /*8fe0*/  STS.U16 [R0+UR9+0x4900], R246 ;  /* 0x004900f600007988 */ /* 0x0003e20008000409 */
[----:B0-----:R-:W-:-:S03]  /*8ff0*/  PRMT R245, RZ, 0x7610, R245 ;  /* 0x00007610fff57816 */ /* 0x001fc600000000f5 */
[----:B------:R-:W3:Y:S01]  /*9000*/  @!P2 LDG.E.U16 R239, desc[UR20][R104.64] ;  /* 0x0000001468efa981 */ /* 0x000ee2000c1e1500 */
[----:B------:R-:W-:-:S03]  /*9010*/  IMAD.WIDE R134, R19, 0x2, R134 ;  /* 0x0000000213867825 */ /* 0x000fc600078e0286 */
        /* <DEDUP_REMOVED lines=24> */
[----:B------:R-:W3:Y:S01]  /*91a0*/  @!P2 LDG.E.U16 R246, desc[UR20][R134.64] ;  /* 0x0000001486f6a981 */ /* 0x000ee2000c1e1500 */
[----:B-1----:R-:W-:-:S03]  /*91b0*/  PRMT R252, RZ, 0x7610, R252 ;  /* 0x00007610fffc7816 */ /* 0x002fc600000000fc */
[----:B------:R-:W3:Y:S04]  /*91c0*/  @!P2 LDG.E.U16 R247, desc[UR20][R140.64] ;  /* 0x000000148cf7a981 */ /* 0x000ee8000c1e1500 */
[----:B------:R-:W3:Y:S04]  /*91d0*/  @!P2 LDG.E.U16 R248, desc[UR20][R146.64] ;  /* 0x0000001492f8a981 */ /* 0x000ee8000c1e1500 */
[----:B------:R-:W3:Y:S04]  /*91e0*/  @!P2 LDG.E.U16 R249, desc[UR20][R152.64] ;  /* 0x0000001498f9a981 */ /* 0x000ee8000c1e1500 */
[----:B------:R-:W3:Y:S04]  /*91f0*/  @!P2 LDG.E.U16 R250, desc[UR20][R158.64] ;  /* 0x000000149efaa981 */ /* 0x000ee8000c1e1500 */
[----:B------:R-:W3:Y:S04]  /*9200*/  @!P2 LDG.E.U16 R251, desc[UR20][R164.64] ;  /* 0x00000014a4fba981 */ /* 0x000ee8000c1e1500 */
[----:B------:R-:W3:Y:S04]  /*9210*/  @!P2 LDG.E.U16 R252, desc[UR20][R92.64] ;  /* 0x000000145cfca981 */ /* 0x000ee8000c1e1500 */
[----:B------:R0:W-:Y:S04]  /*9220*/  STS.U16 [R0+UR9+0x6500], R22 ;  /* 0x0065001600007988 */ /* 0x0001e80008000409 */
[----:B0-----:R0:W5:Y:S01]  /*9230*/  LDL.LU R0, [R1+0x104] ;  /* 0x0001040001007983 */ /* 0x0011620000300800 */
[----:B------:R-:W-:-:S05]  /*9240*/  LOP3.LUT R22, R2, 0x20, RZ, 0x3c, !PT ;  /* 0x0000002002167812 */ /* 0x000fca00078e3cff */
[----:B------:R1:W-:Y:S04]  /*9250*/  STS.U16 [R22+UR9+0x6900], R23 ;  /* 0x0069001716007988 */ /* 0x0003e80008000409 */
[----:B------:R-:W-:Y:S04]  /*9260*/  STS.U16 [R22+UR9+0x6d00], R24 ;  /* 0x006d001816007988 */ /* 0x000fe80008000409 */
[----:B------:R-:W-:Y:S01]  /*9270*/  STS.U16 [R22+UR9+0x7100], R25 ;  /* 0x0071001916007988 */ /* 0x000fe20008000409 */
[----:B-1----:R-:W-:-:S03]  /*9280*/  LOP3.LUT R23, R2, 0x40, RZ, 0x3c, !PT ;  /* 0x0000004002177812 */ /* 0x002fc600078e3cff */
[----:B------:R-:W-:Y:S04]  /*9290*/  STS.U16 [R22+UR9+0x7500], R26 ;  /* 0x0075001a16007988 */ /* 0x000fe80008000409 */
[----:B------:R-:W-:Y:S04]  /*92a0*/  STS.U16 [R22+UR9+0x7900], R27 ;  /* 0x0079001b16007988 */ /* 0x000fe80008000409 */
[----:B------:R1:W-:Y:S04]  /*92b0*/  STS.U16 [R22+UR9+0x7d00], R28 ;  /* 0x007d001c16007988 */ /* 0x0003e80008000409 */
[----:B--2---:R0:W-:Y:S04]  /*92c0*/  STS.U16 [R23+UR9+0x4200], R29 ;  /* 0x0042001d17007988 */ /* 0x0041e80008000409 */
[----:B------:R0:W-:Y:S04]  /*92d0*/  STS.U16 [R23+UR9+0x4600], R222 ;  /* 0x004600de17007988 */ /* 0x0001e80008000409 */
[----:B----4-:R0:W-:Y:S04]  /*92e0*/  STS.U16 [R23+UR9+0x4a00], R223 ;  /* 0x004a00df17007988 */ /* 0x0101e80008000409 */
[----:B------:R0:W-:Y:S04]  /*92f0*/  STS.U16 [R23+UR9+0x4e00], R224 ;  /* 0x004e00e017007988 */ /* 0x0001e80008000409 */
[----:B------:R0:W-:Y:S04]  /*9300*/  STS.U16 [R23+UR9+0x5200], R225 ;  /* 0x005200e117007988 */ /* 0x0001e80008000409 */
[----:B------:R0:W-:Y:S01]  /*9310*/  STS.U16 [R23+UR9+0x5600], R226 ;  /* 0x005600e217007988 */ /* 0x0001e20008000409 */
[----:B-1----:R-:W-:-:S03]  /*9320*/  LOP3.LUT R22, R2, 0x60, RZ, 0x3c, !PT ;  /* 0x0000006002167812 */ /* 0x002fc600078e3cff */
[----:B---3--:R0:W-:Y:S04]  /*9330*/  STS.U16 [R23+UR9+0x5a00], R227 ;  /* 0x005a00e317007988 */ /* 0x0081e80008000409 */
[----:B------:R0:W-:Y:S01]  /*9340*/  STS.U16 [R23+UR9+0x5e00], R228 ;  /* 0x005e00e417007988 */ /* 0x0001e20008000409 */
[----:B------:R-:W-:-:S04]  /*9350*/  ULEA UR11, UR18, UR9, 0x3 ;  /* 0x00000009120b7291 */ /* 0x000fc8000f8e18ff */
[----:B------:R-:W-:Y:S01]  /*9360*/  UIADD3 UR11, UPT, UPT, UR11, 0xc000, URZ ;  /* 0x0000c0000b0b7890 */ /* 0x000fe2000fffe0ff */
[----:B------:R0:W-:Y:S04]  /*9370*/  STS.U16 [R23+UR9+0x6200], R229 ;  /* 0x006200e517007988 */ /* 0x0001e80008000409 */
        /* <DEDUP_REMOVED lines=22> */
[----:B------:R0:W-:Y:S01]  /*94e0*/  STS.U16 [R22+UR9+0x7f00], R252 ;  /* 0x007f00fc16007988 */ /* 0x0001e20008000409 */
[----:B------:R1:W-:Y:S06]  /*94f0*/  MEMBAR.ALL.CTA ;  /* 0x0000000000007992 */ /* 0x0003ec0000008000 */
[----:B-1----:R-:W1:Y:S02]  /*9500*/  FENCE.VIEW.ASYNC.S ;  /* 0x00000000000073c6 */ /* 0x002e640000000000 */
[----:B-1----:R-:W-:Y:S06]  /*9510*/  BAR.SYNC.DEFER_BLOCKING 0x0 ;  /* 0x0000000000007b1d */ /* 0x002fec0000010000 */
[----:B------:R-:W-:Y:S05]  /*9520*/  @P0 BRA `(.L_x_9) ;  /* 0x00000000004c0947 */ /* 0x000fea0003800000 */
[----:B------:R-:W-:Y:S01]  /*9530*/  UMOV UR13, 0x40004040 ;  /* 0x40004040000d7882 */ /* 0x000fe20000000000 */
        /* <DEDUP_REMOVED lines=9> */
[----:B------:R1:W-:Y:S01]  /*95d0*/  UTCHMMA gdesc[UR12], gdesc[UR14], tmem[UR8], tmem[UR16], idesc[UR17], UPT ;  /* 0x00ff100e0c0075ea */ /* 0x0003e2000b800008 */
        /* <DEDUP_REMOVED lines=8> */
.L_x_9:
[----:B------:R-:W-:Y:S01]  /*9660*/  UIADD3 UR18, UPT, UPT, UR18, 0x1, URZ ;  /* 0x0000000112127890 */ /* 0x000fe2000fffe0ff */
[----:B-----5:R-:W-:Y:S01]  /*9670*/  VIADD R21, R21, 0xffffffff ;  /* 0xffffffff15157836 */ /* 0x020fe20000000000 */
[----:B------:R-:W-:Y:S02]  /*9680*/  UIADD3 UR19, UPT, UPT, UR19, -0x40, URZ ;  /* 0xffffffc013137890 */ /* 0x000fe4000fffe0ff */
[----:B------:R-:W-:Y:S02]  /*9690*/  UISETP.GT.AND UP1, UPT, UR18, 0x1, UPT ;  /* 0x000000011200788c */ /* 0x000fe4000bf24270 */
[----:B------:R-:W-:Y:S02]  /*96a0*/  ISETP.NE.U32.AND P2, PT, R21, RZ, PT ;  /* 0x000000ff1500720c */ /* 0x000fe40003f45070 */
[----:B-1----:R-:W-:Y:S02]  /*96b0*/  USEL UR4, URZ, 0x1, !UP1 ;  /* 0x00000001ff047887 */ /* 0x002fe4000c800000 */
[----:B------:R-:W-:-:S02]  /*96c0*/  USEL UR18, UR18, URZ, !UP1 ;  /* 0x000000ff12127287 */ /* 0x000fc4000c800000 */
[----:B------:R-:W-:-:S03]  /*96d0*/  ULOP3.LUT UR6, UR5, UR4, URZ, 0x3c, !UPT ;  /* 0x0000000405067292 */ /* 0x000fc6000f8e3cff */
[----:B------:R-:W-:-:S04]  /*96e0*/  UMOV UR4, UR5 ;  /* 0x0000000500047c82 */ /* 0x000fc80008000000 */
[----:B------:R-:W-:Y:S01]  /*96f0*/  UMOV UR5, UR6 ;  /* 0x0000000600057c82 */ /* 0x000fe20008000000 */
[----:B------:R-:W-:Y:S05]  /*9700*/  @P2 BRA `(.L_x_10) ;  /* 0xffffffdc00e42947 */ /* 0x000fea000383ffff */
.L_x_7:
[----:B0-----:R-:W2:Y:S01]  /*9710*/  LDL.LU R23, [R1] ;  /* 0x0000000001177983 */ /* 0x001ea20000300800 */
[----:B------:R-:W0:Y:S01]  /*9720*/  LDC R79, c[0x0][0x3b8] ;  /* 0x0000ee00ff4f7b82 */ /* 0x000e220000000800 */
[----:B------:R-:W1:Y:S01]  /*9730*/  LDCU UR5, c[0x0][0x3b4] ;  /* 0x00007680ff0577ac */ /* 0x000e620008000800 */
[----:B------:R-:W3:Y:S01]  /*9740*/  S2R R22, SR_TID.X ;  /* 0x0000000000167919 */ /* 0x000ee20000002100 */
[----:B------:R-:W4:Y:S01]  /*9750*/  LDCU.128 UR12, c[0x0][0x390] ;  /* 0x00007200ff0c77ac */ /* 0x000f220008000c00 */
[C---:B---3--:R-:W-:Y:S02]  /*9760*/  IMAD.SHL.U32 R84, R22.reuse, 0x10, RZ ;  /* 0x0000001016547824 */ /* 0x048fe400078e00ff */
[----:B------:R-:W-:Y:S01]  /*9770*/  IMAD.SHL.U32 R2, R22, 0x80, RZ ;  /* 0x0000008016027824 */ /* 0x000fe200078e00ff */
[----:B--2---:R-:W-:-:S13]  /*9780*/  ISETP.GE.AND P0, PT, R23, 0x40, PT ;  /* 0x000000401700780c */ /* 0x004fda0003f06270 */
[----:B01--4-:R-:W-:Y:S05]  /*9790*/  @!P0 BRA `(.L_x_11) ;  /* 0x0000000000108947 */ /* 0x013fea0003800000 */
[----:B------:R-:W-:-:S06]  /*97a0*/  USHF.L.U32 UR4, UR4, 0x1f, URZ ;  /* 0x0000001f04047899 */ /* 0x000fcc00080006ff */
[----:B------:R-:W-:-:S04]  /*97b0*/  IMAD.U32 R3, RZ, RZ, UR4 ;  /* 0x00000004ff037e24 */ /* 0x000fc8000f8e00ff */
[----:B------:R-:W0:Y:S02]  /*97c0*/  SYNCS.PHASECHK.TRANS64.TRYWAIT P0, [UR11], R3 ;  /* 0x00000003ff0075a7 */ /* 0x000e24000800110b */
[----:B0-----:R-:W-:Y:S05]  /*97d0*/  @!P0 BRA `(.L_x_12) ;  /* 0x0000002000648947 */ /* 0x001fea0003800000 */
.L_x_11:
[----:B------:R-:W2:Y:S04]  /*97e0*/  LDL.LU R73, [R1+0x4] ;  /* 0x0000040001497983 */ /* 0x000ea80000300800 */
[----:B------:R-:W3:Y:S04]  /*97f0*/  LDL.LU R72, [R1+0xc8] ;  /* 0x0000c80001487983 */ /* 0x000ee80000300800 */
[----:B------:R-:W4:Y:S04]  /*9800*/  LDL.LU R71, [R1+0xc4] ;  /* 0x0000c40001477983 */ /* 0x000f280000300800 */
[----:B------:R-:W5:Y:S04]  /*9810*/  LDL.LU R68, [R1+0xc0] ;  /* 0x0000c00001447983 */ /* 0x000f680000300800 */
[----:B------:R-:W5:Y:S04]  /*9820*/  LDL.LU R69, [R1+0xbc] ;  /* 0x0000bc0001457983 */ /* 0x000f680000300800 */
[----:B------:R-:W5:Y:S01]  /*9830*/  LDL.LU R70, [R1+0xb8] ;  /* 0x0000b80001467983 */ /* 0x000f620000300800 */
[----:B------:R-:W-:-:S02]  /*9840*/  LOP3.LUT R3, R2, 0x800, RZ, 0xc0, !PT ;  /* 0x0000080002037812 */ /* 0x000fc400078ec0ff */
[----:B------:R-:W-:Y:S01]  /*9850*/  LOP3.LUT R2, R84, 0xf0, RZ, 0xc0, !PT ;  /* 0x000000f054027812 */ /* 0x000fe200078ec0ff */
[----:B------:R-:W-:Y:S06]  /*9860*/  BAR.SYNC.DEFER_BLOCKING 0x0 ;  /* 0x0000000000007b1d */ /* 0x000fec0000010000 */
[----:B------:R-:W5:Y:S04]  /*9870*/  LDL.LU R91, [R1+0x100] ;  /* 0x00010000015b7983 */ /* 0x000f680000300800 */
[----:B------:R-:W5:Y:S04]  /*9880*/  LDL.LU R90, [R1+0xfc] ;  /* 0x0000fc00015a7983 */ /* 0x000f680000300800 */
[----:B------:R-:W5:Y:S04]  /*9890*/  LDL.LU R89, [R1+0xf8] ;  /* 0x0000f80001597983 */ /* 0x000f680000300800 */
[----:B------:R-:W5:Y:S01]  /*98a0*/  LDL.LU R88, [R1+0xf4] ;  /* 0x0000f40001587983 */ /* 0x000f620000300800 */
[----:B------:R-:W0:Y:S02]  /*98b0*/  @!P1 SYNCS.CCTL.IV [UR9+0xc000] ;  /* 0x00c00000ff0099b1 */ /* 0x000e240008000009 */
[----:B0-----:R-:W-:Y:S06]  /*98c0*/  BAR.SYNC.DEFER_BLOCKING 0x0 ;  /* 0x0000000000007b1d */ /* 0x001fec0000010000 */
[----:B------:R-:W-:Y:S01]  /*98d0*/  LDTM.16dp32bit_t0_t15.x64 R4, tmem[UR10] ;  /* 0x0000000a000479ee */ /* 0x000fe20008b00000 */
[----:B------:R-:W0:Y:S01]  /*98e0*/  LDTM.16dp32bit_t16_t31.x64 R4, tmem[UR10+0x40] ;  /* 0x0000400a000479ee */ /* 0x000e220008b20000 */
[----:B------:R-:W5:Y:S04]  /*98f0*/  LDL.LU R87, [R1+0xf0] ;  /* 0x0000f00001577983 */ /* 0x000f680000300800 */
[----:B------:R-:W5:Y:S01]  /*9900*/  LDL.LU R86, [R1+0xec] ;  /* 0x0000ec0001567983 */ /* 0x000f620000300800 */
[----:B------:R-:W1:Y:S01]  /*9910*/  @!P1 SYNCS.CCTL.IV [UR9+0xc008] ;  /* 0x00c00800ff0099b1 */ /* 0x000e620008000009 */
[----:B------:R-:W-:Y:S01]  /*9920*/  NOP ;  /* 0x0000000000007918 */ /* 0x000fe20000000000 */
[----:B0-----:R-:W-:-:S02]  /*9930*/  F2FP.BF16.F32.PACK_AB R4, R6, R4 ;  /* 0x000000040604723e */ /* 0x001fc400000010ff */
[----:B------:R-:W-:Y:S02]  /*9940*/  F2FP.BF16.F32.PACK_AB R6, R14, R12 ;  /* 0x0000000c0e06723e */ /* 0x000fe400000010ff */
[----:B------:R-:W-:Y:S02]  /*9950*/  F2FP.BF16.F32.PACK_AB R20, R22, R20 ;  /* 0x000000141614723e */ /* 0x000fe400000010ff */
[----:B------:R-:W-:Y:S02]  /*9960*/  F2FP.BF16.F32.PACK_AB R22, R30, R28 ;  /* 0x0000001c1e16723e */ /* 0x000fe400000010ff */
[C---:B--2---:R-:W-:Y:S01]  /*9970*/  ISETP.GE.AND P0, PT, R73.reuse, UR14, PT ;  /* 0x0000000e49007c0c */ /* 0x044fe2000bf06270 */
[----:B------:R-:W-:Y:S01]  /*9980*/  IMAD R80, R73, UR5, RZ ;  /* 0x0000000549507c24 */ /* 0x000fe2000f8e02ff */
[----:B------:R-:W-:Y:S01]  /*9990*/  IADD3 R73, PT, PT, R2, UR9, R3 ;  /* 0x0000000902497c10 */ /* 0x000fe2000fffe003 */
[----:B------:R-:W-:Y:S01]  /*99a0*/  IMAD R3, R0, R79, RZ ;  /* 0x0000004f00037224 */ /* 0x000fe200078e02ff */
[----:B---3--:R-:W-:-:S02]  /*99b0*/  ISETP.LT.AND P2, PT, R72, UR15, !P0 ;  /* 0x0000000f48007c0c */ /* 0x008fc4000c741270 */
[C---:B------:R-:W-:Y:S02]  /*99c0*/  LEA R78, P6, R80.reuse, UR12, 0x1 ;  /* 0x0000000c504e7c11 */ /* 0x040fe4000f8c08ff */
[----:B----4-:R-:W-:Y:S02]  /*99d0*/  ISETP.LT.AND P4, PT, R71, UR15, !P0 ;  /* 0x0000000f47007c0c */ /* 0x010fe4000c781270 */
[----:B------:R-:W-:Y:S02]  /*99e0*/  LEA.HI.X.SX32 R80, R80, UR13, 0x1, P6 ;  /* 0x0000000d50507c11 */ /* 0x000fe4000b0f0eff */
[----:B-----5:R-:W-:Y:S02]  /*99f0*/  ISETP.LT.AND P3, PT, R68, UR15, !P0 ;  /* 0x0000000f44007c0c */ /* 0x020fe4000c761270 */
[----:B------:R-:W0:Y:S01]  /*9a00*/  S2R R68, SR_TID.X ;  /* 0x0000000000447919 */ /* 0x000e220000002100 */
[----:B------:R-:W-:Y:S02]  /*9a10*/  LEA R2, P1, R3, R78, 0x1 ;  /* 0x0000004e03027211 */ /* 0x000fe400078208ff */
[----:B------:R-:W-:Y:S01]  /*9a20*/  ISETP.LT.AND P5, PT, R69, UR15, !P0 ;  /* 0x0000000f45007c0c */ /* 0x000fe2000c7a1270 */
[----:B------:R-:W-:Y:S01]  /*9a30*/  IMAD R69, R79, 0x2, R3 ;  /* 0x000000024f457824 */ /* 0x000fe200078e0203 */
[----:B------:R-:W-:-:S02]  /*9a40*/  LEA.HI.X.SX32 R3, R3, R80, 0x1, P1 ;  /* 0x0000005003037211 */ /* 0x000fc400008f0eff */
[----:B------:R-:W-:Y:S02]  /*9a50*/  ISETP.LT.AND P6, PT, R70, UR15, !P0 ;  /* 0x0000000f46007c0c */ /* 0x000fe4000c7c1270 */
[----:B------:R-:W-:Y:S01]  /*9a60*/  LEA R72, P1, R69, R78, 0x1 ;  /* 0x0000004e45487211 */ /* 0x000fe200078208ff */
[----:B------:R-:W-:Y:S01]  /*9a70*/  IMAD R71, R79, 0x2, R69 ;  /* 0x000000024f477824 */ /* 0x000fe200078e0245 */
[----:B------:R-:W-:Y:S02]  /*9a80*/  F2FP.BF16.F32.PACK_AB R70, R15, R13 ;  /* 0x0000000d0f46723e */ /* 0x000fe400000010ff */
[----:B------:R-:W-:Y:S01]  /*9a90*/  F2FP.BF16.F32.PACK_AB R13, R43, R41 ;  /* 0x000000292b0d723e */ /* 0x000fe200000010ff */
[----:B0-----:R-:W-:-:S05]  /*9aa0*/  IMAD.SHL.U32 R68, R68, 0x8, RZ ;  /* 0x0000000844447824 */ /* 0x001fca00078e00ff */
[----:B------:R-:W-:-:S05]  /*9ab0*/  LOP3.LUT R68, R68, 0x300, RZ, 0xc0, !PT ;  /* 0x0000030044447812 */ /* 0x000fca00078ec0ff */
[----:B------:R-:W-:Y:S01]  /*9ac0*/  IMAD.IADD R85, R68, 0x1, R73 ;  /* 0x0000000144557824 */ /* 0x000fe200078e0249 */
[----:B------:R-:W-:Y:S02]  /*9ad0*/  LEA.HI.X.SX32 R73, R69, R80, 0x1, P1 ;  /* 0x0000005045497211 */ /* 0x000fe400008f0eff */
[----:B------:R-:W-:Y:S02]  /*9ae0*/  F2FP.BF16.F32.PACK_AB R68, R7, R5 ;  /* 0x000000050744723e */ /* 0x000fe400000010ff */
[----:B------:R-:W-:Y:S02]  /*9af0*/  F2FP.BF16.F32.PACK_AB R69, R11, R9 ;  /* 0x000000090b45723e */ /* 0x000fe400000010ff */
[----:B------:R-:W-:Y:S02]  /*9b00*/  F2FP.BF16.F32.PACK_AB R5, R10, R8 ;  /* 0x000000080a05723e */ /* 0x000fe400000010ff */
[----:B------:R-:W-:Y:S02]  /*9b10*/  F2FP.BF16.F32.PACK_AB R11, R35, R33 ;  /* 0x00000021230b723e */ /* 0x000fe400000010ff */
[----:B------:R-:W-:Y:S01]  /*9b20*/  F2FP.BF16.F32.PACK_AB R8, R23, R21 ;  /* 0x000000151708723e */ /* 0x000fe200000010ff */
[----:B------:R-:W2:Y:S01]  /*9b30*/  LDL.LU R35, [R1+0xe8] ;  /* 0x0000e80001237983 */ /* 0x000ea20000300800 */
[----:B------:R-:W-:-:S03]  /*9b40*/  F2FP.BF16.F32.PACK_AB R23, R34, R32 ;  /* 0x000000202217723e */ /* 0x000fc600000010ff */
[----:B------:R-:W3:Y:S04]  /*9b50*/  LDL.LU R41, [R1+0xe4] ;  /* 0x0000e40001297983 */ /* 0x000ee80000300800 */
[----:B------:R-:W4:Y:S01]  /*9b60*/  LDL.LU R34, [R1+0xe0] ;  /* 0x0000e00001227983 */ /* 0x000f220000300800 */
[----:B------:R-:W-:Y:S01]  /*9b70*/  LEA R74, P1, R71, R78, 0x1 ;  /* 0x0000004e474a7211 */ /* 0x000fe200078208ff */
[----:B------:R-:W-:Y:S01]  /*9b80*/  IMAD R77, R79, 0x2, R71 ;  /* 0x000000024f4d7824 */ /* 0x000fe200078e0247 */
[----:B------:R-:W-:Y:S02]  /*9b90*/  F2FP.BF16.F32.PACK_AB R7, R18, R16 ;  /* 0x000000101207723e */ /* 0x000fe400000010ff */
[----:B------:R-:W-:Y:S02]  /*9ba0*/  LEA.HI.X.SX32 R75, R71, R80, 0x1, P1 ;  /* 0x00000050474b7211 */ /* 0x000fe400008f0eff */
[----:B------:R-:W-:Y:S01]  /*9bb0*/  F2FP.BF16.F32.PACK_AB R71, R19, R17 ;  /* 0x000000111347723e */ /* 0x000fe200000010ff */
[----:B-1----:R-:W-:Y:S04]  /*9bc0*/  STS.128 [R85], R4 ;  /* 0x0000000455007388 */ /* 0x002fe80000000c00 */
[----:B------:R-:W-:Y:S01]  /*9bd0*/  STS.128 [R85+0x400], R68 ;  /* 0x0004004455007388 */ /* 0x000fe20000000c00 */
[----:B------:R-:W-:Y:S01]  /*9be0*/  LEA R76, P1, R77, R78, 0x1 ;  /* 0x0000004e4d4c7211 */ /* 0x000fe200078208ff */
[----:B------:R-:W-:-:S03]  /*9bf0*/  IMAD R81, R79, 0x2, R77 ;  /* 0x000000024f517824 */ /* 0x000fc600078e024d */
[----:B------:R-:W-:Y:S02]  /*9c00*/  LEA.HI.X.SX32 R77, R77, R80, 0x1, P1 ;  /* 0x000000504d4d7211 */ /* 0x000fe400008f0eff */
[----:B------:R-:W-:-:S04]  /*9c10*/  LEA R82, P1, R81, R78, 0x1 ;  /* 0x0000004e51527211 */ /* 0x000fc800078208ff */
[----:B------:R-:W-:Y:S02]  /*9c20*/  LEA.HI.X.SX32 R83, R81, R80, 0x1, P1 ;  /* 0x0000005051537211 */ /* 0x000fe400008f0eff */
[----:B------:R-:W-:Y:S02]  /*9c30*/  ISETP.LT.AND P1, PT, R0, UR15, !P0 ;  /* 0x0000000f00007c0c */ /* 0x000fe4000c721270 */
[----:B------:R-:W-:Y:S01]  /*9c40*/  LOP3.LUT R0, R84, 0x7f0, RZ, 0xc0, !PT ;  /* 0x000007f054007812 */ /* 0x000fe200078ec0ff */
[----:B------:R-:W-:Y:S01]  /*9c50*/  BAR.SYNC.DEFER_BLOCKING 0x0 ;  /* 0x0000000000007b1d */ /* 0x000fe20000010000 */
[----:B------:R-:W-:Y:S02]  /*9c60*/  F2FP.BF16.F32.PACK_AB R21, R26, R24 ;  /* 0x000000181a15723e */ /* 0x000fe400000010ff */
[----:B------:R-:W-:-:S03]  /*9c70*/  F2FP.BF16.F32.PACK_AB R9, R27, R25 ;  /* 0x000000191b09723e */ /* 0x000fc600000010ff */
[----:B------:R-:W0:Y:S04]  /*9c80*/  LDS.128 R4, [R0+UR9] ;  /* 0x0000000900047984 */ /* 0x000e280008000c00 */
[----:B------:R-:W-:Y:S01]  /*9c90*/  LDS.128 R24, [R0+UR9+0x800] ;  /* 0x0008000900187984 */ /* 0x000fe20008000c00 */
[----:B------:R-:W-:Y:S01]  /*9ca0*/  BAR.SYNC.DEFER_BLOCKING 0x0 ;  /* 0x0000000000007b1d */ /* 0x000fe20000010000 */
[----:B------:R-:W-:-:S05]  /*9cb0*/  F2FP.BF16.F32.PACK_AB R10, R31, R29 ;  /* 0x0000001d1f0a723e */ /* 0x000fca00000010ff */
[----:B------:R-:W-:Y:S04]  /*9cc0*/  STS.128 [R85], R20 ;  /* 0x0000001455007388 */ /* 0x000fe80000000c00 */
[----:B------:R-:W-:Y:S01]  /*9cd0*/  STS.128 [R85+0x400], R8 ;  /* 0x0004000855007388 */ /* 0x000fe20000000c00 */
[----:B------:R-:W-:Y:S01]  /*9ce0*/  BAR.SYNC.DEFER_BLOCKING 0x0 ;  /* 0x0000000000007b1d */ /* 0x000fe20000010000 */
[----:B------:R-:W-:Y:S02]  /*9cf0*/  F2FP.BF16.F32.PACK_AB R36, R38, R36 ;  /* 0x000000242624723e */ /* 0x000fe400000010ff */
[----:B------:R-:W-:-:S03]  /*9d00*/  F2FP.BF16.F32.PACK_AB R12, R39, R37 ;  /* 0x00000025270c723e */ /* 0x000fc600000010ff */
[----:B------:R-:W1:Y:S04]  /*9d10*/  LDS.128 R20, [R0+UR9] ;  /* 0x0000000900147984 */ /* 0x000e680008000c00 */
[----:B------:R-:W-:Y:S01]  /*9d20*/  LDS.128 R8, [R0+UR9+0x800] ;  /* 0x0008000900087984 */ /* 0x000fe20008000c00 */
[----:B------:R-:W-:Y:S02]  /*9d30*/  F2FP.BF16.F32.PACK_AB R37, R42, R40 ;  /* 0x000000282a25723e */ /* 0x000fe400000010ff */
[----:B------:R-:W-:Y:S02]  /*9d40*/  F2FP.BF16.F32.PACK_AB R38, R46, R44 ;  /* 0x0000002c2e26723e */ /* 0x000fe400000010ff */
[----:B------:R-:W-:Y:S02]  /*9d50*/  F2FP.BF16.F32.PACK_AB R14, R47, R45 ;  /* 0x0000002d2f0e723e */ /* 0x000fe400000010ff */
[----:B------:R-:W-:Y:S01]  /*9d60*/  F2FP.BF16.F32.PACK_AB R15, R51, R49 ;  /* 0x00000031330f723e */ /* 0x000fe200000010ff */
[----:B------:R-:W-:Y:S01]  /*9d70*/  BAR.SYNC.DEFER_BLOCKING 0x0 ;  /* 0x0000000000007b1d */ /* 0x000fe20000010000 */
[----:B------:R-:W-:-:S02]  /*9d80*/  F2FP.BF16.F32.PACK_AB R39, R50, R48 ;  /* 0x000000303227723e */ /* 0x000fc400000010ff */
[----:B------:R-:W-:Y:S02]  /*9d90*/  F2FP.BF16.F32.PACK_AB R52, R54, R52 ;  /* 0x000000343634723e */ /* 0x000fe400000010ff */
[----:B------:R-:W-:Y:S02]  /*9da0*/  F2FP.BF16.F32.PACK_AB R16, R55, R53 ;  /* 0x000000353710723e */ /* 0x000fe400000010ff */
[----:B------:R-:W-:Y:S02]  /*9db0*/  F2FP.BF16.F32.PACK_AB R17, R59, R57 ;  /* 0x000000393b11723e */ /* 0x000fe400000010ff */
[----:B------:R-:W-:Y:S02]  /*9dc0*/  F2FP.BF16.F32.PACK_AB R18, R63, R61 ;  /* 0x0000003d3f12723e */ /* 0x000fe400000010ff */
[----:B------:R-:W-:Y:S01]  /*9dd0*/  F2FP.BF16.F32.PACK_AB R19, R67, R65 ;  /* 0x000000414313723e */ /* 0x000fe200000010ff */
[----:B------:R-:W-:Y:S01]  /*9de0*/  IMAD R81, R79, 0x2, R81 ;  /* 0x000000024f517824 */ /* 0x000fe200078e0251 */
[----:B0-----:R-:W-:Y:S01]  /*9df0*/  PRMT R32, R4, 0x7632, R32 ;  /* 0x0000763204207816 */ /* 0x001fe20000000020 */
[----:B------:R-:W5:Y:S04]  /*9e00*/  LDL.LU R40, [R1+0xdc] ;  /* 0x0000dc0001287983 */ /* 0x000f680000300800 */
[----:B------:R0:W-:Y:S04]  /*9e10*/  STS.128 [R85], R36 ;  /* 0x0000002455007388 */ /* 0x0001e80000000c00 */
[----:B------:R-:W-:Y:S01]  /*9e20*/  STS.128 [R85+0x400], R12 ;  /* 0x0004000c55007388 */ /* 0x000fe20000000c00 */
[----:B------:R-:W-:Y:S01]  /*9e30*/  BAR.SYNC.DEFER_BLOCKING 0x0 ;  /* 0x0000000000007b1d */ /* 0x000fe20000010000 */
[----:B------:R-:W-:-:S02]  /*9e40*/  F2FP.BF16.F32.PACK_AB R53, R58, R56 ;  /* 0x000000383a35723e */ /* 0x000fc400000010ff */
[----:B------:R-:W-:-:S03]  /*9e50*/  F2FP.BF16.F32.PACK_AB R54, R62, R60 ;  /* 0x0000003c3e36723e */ /* 0x000fc600000010ff */
[----:B------:R-:W1:Y:S04]  /*9e60*/  LDS.128 R12, [R0+UR9] ;  /* 0x00000009000c7984 */ /* 0x000e680008000c00 */
[----:B------:R-:W-:Y:S01]  /*9e70*/  LDS.128 R28, [R0+UR9+0x800] ;  /* 0x00080009001c7984 */ /* 0x000fe20008000c00 */
[----:B------:R-:W-:Y:S01]  /*9e80*/  BAR.SYNC.DEFER_BLOCKING 0x0 ;  /* 0x0000000000007b1d */ /* 0x000fe20000010000 */
[----:B------:R-:W-:-:S05]  /*9e90*/  F2FP.BF16.F32.PACK_AB R55, R66, R64 ;  /* 0x000000404237723e */ /* 0x000fca00000010ff */
[----:B------:R-:W-:Y:S04]  /*9ea0*/  STS.128 [R85], R52 ;  /* 0x0000003455007388 */ /* 0x000fe80000000c00 */
[----:B------:R1:W-:Y:S01]  /*9eb0*/  STS.128 [R85+0x400], R16 ;  /* 0x0004001055007388 */ /* 0x0003e20000000c00 */
[----:B------:R-:W-:Y:S01]  /*9ec0*/  BAR.SYNC.DEFER_BLOCKING 0x0 ;  /* 0x0000000000007b1d */ /* 0x000fe20000010000 */
[----:B0-----:R-:W-:Y:S01]  /*9ed0*/  PRMT R38, R5, 0x7632, R38 ;  /* 0x0000763205267816 */ /* 0x001fe20000000026 */
[----:B-1----:R-:W-:-:S04]  /*9ee0*/  IMAD R19, R79, 0x2, R81 ;  /* 0x000000024f137824 */ /* 0x002fc800078e0251 */
[----:B------:R-:W-:Y:S04]  /*9ef0*/  @P1 STG.E.U16 desc[UR20][R2.64], R4 ;  /* 0x0000000402001986 */ /* 0x000fe8000c101514 */
[----:B------:R0:W-:Y:S04]  /*9f00*/  @P2 STG.E.U16 desc[UR20][R72.64], R32 ;  /* 0x0000002048002986 */ /* 0x0001e8000c101514 */
[----:B------:R1:W-:Y:S04]  /*9f10*/  @P4 STG.E.U16 desc[UR20][R74.64], R5 ;  /* 0x000000054a004986 */ /* 0x0003e8000c101514 */
[----:B------:R1:W-:Y:S01]  /*9f20*/  @P3 STG.E.U16 desc[UR20][R76.64], R38 ;  /* 0x000000264c003986 */ /* 0x0003e2000c101514 */
[----:B------:R-:W-:-:S03]  /*9f30*/  LEA R16, P3, R81, R78, 0x1 ;  /* 0x0000004e51107211 */ /* 0x000fc600078608ff */
[----:B------:R1:W-:Y:S01]  /*9f40*/  @P5 STG.E.U16 desc[UR20][R82.64], R6 ;  /* 0x0000000652005986 */ /* 0x0003e2000c101514 */
[----:B------:R-:W-:Y:S02]  /*9f50*/  LEA.HI.X.SX32 R17, R81, R80, 0x1, P3 ;  /* 0x0000005051117211 */ /* 0x000fe400018f0eff */
[----:B0-----:R-:W-:Y:S01]  /*9f60*/  PRMT R32, R6, 0x7632, R32 ;  /* 0x0000763206207816 */ /* 0x001fe20000000020 */
[----:B-1----:R-:W-:Y:S01]  /*9f70*/  IMAD R5, R79, 0x2, R19 ;  /* 0x000000024f057824 */ /* 0x002fe200078e0213 */
[----:B------:R-:W-:Y:S02]  /*9f80*/  LEA R2, P5, R19, R78, 0x1 ;  /* 0x0000004e13027211 */ /* 0x000fe400078a08ff */
[----:B------:R-:W-:Y:S01]  /*9f90*/  ISETP.LT.AND P1, PT, R91, UR15, !P0 ;  /* 0x0000000f5b007c0c */ /* 0x000fe2000c721270 */
[----:B------:R0:W-:Y:S01]  /*9fa0*/  @P6 STG.E.U16 desc[UR20][R16.64], R32 ;  /* 0x0000002010006986 */ /* 0x0001e2000c101514 */
[----:B------:R-:W-:Y:S01]  /*9fb0*/  LEA.HI.X.SX32 R3, R19, R80, 0x1, P5 ;  /* 0x0000005013037211 */ /* 0x000fe200028f0eff */
[----:B------:R-:W-:Y:S01]  /*9fc0*/  IMAD R19, R79, 0x2, R5 ;  /* 0x000000024f137824 */ /* 0x000fe200078e0205 */
[----:B------:R-:W-:Y:S01]  /*9fd0*/  ISETP.LT.AND P2, PT, R90, UR15, !P0 ;  /* 0x0000000f5a007c0c */ /* 0x000fe2000c741270 */
[----:B------:R-:W5:Y:S01]  /*9fe0*/  LDL.LU R38, [R1+0xd8] ;  /* 0x0000d80001267983 */ /* 0x000f620000300800 */
[----:B------:R-:W-:Y:S01]  /*9ff0*/  LEA R4, P6, R5, R78, 0x1 ;  /* 0x0000004e05047211 */ /* 0x000fe200078c08ff */
[----:B------:R-:W-:Y:S01]  /*a000*/  IMAD R33, R79, 0x2, R19 ;  /* 0x000000024f217824 */ /* 0x000fe200078e0213 */
[----:B------:R-:W-:Y:S01]  /*a010*/  ISETP.LT.AND P4, PT, R89, UR15, !P0 ;  /* 0x0000000f59007c0c */ /* 0x000fe2000c781270 */
[----:B------:R-:W5:Y:S01]  /*a020*/  LDL.LU R37, [R1+0xd4] ;  /* 0x0000d40001257983 */ /* 0x000f620000300800 */
[----:B------:R-:W-:-:S02]  /*a030*/  LEA.HI.X.SX32 R5, R5, R80, 0x1, P6 ;  /* 0x0000005005057211 */ /* 0x000fc400030f0eff */
[----:B------:R-:W-:Y:S02]  /*a040*/  LEA R18, P6, R19, R78, 0x1 ;  /* 0x0000004e13127211 */ /* 0x000fe400078c08ff */
[----:B------:R-:W-:Y:S02]  /*a050*/  ISETP.LT.AND P3, PT, R88, UR15, !P0 ;  /* 0x0000000f58007c0c */ /* 0x000fe4000c761270 */
[----:B------:R-:W-:Y:S01]  /*a060*/  PRMT R6, R7, 0x7632, R6 ;  /* 0x0000763207067816 */ /* 0x000fe20000000006 */
[----:B------:R-:W-:Y:S01]  /*a070*/  @P1 STG.E.U16 desc[UR20][R2.64], R7 ;  /* 0x0000000702001986 */ /* 0x000fe2000c101514 */
[----:B------:R-:W-:Y:S02]  /*a080*/  LEA.HI.X.SX32 R19, R19, R80, 0x1, P6 ;  /* 0x0000005013137211 */ /* 0x000fe400030f0eff */
[C---:B0-----:R-:W-:Y:S01]  /*a090*/  LEA R16, P6, R33.reuse, R78, 0x1 ;  /* 0x0000004e21107211 */ /* 0x041fe200078c08ff */
[----:B------:R0:W-:Y:S03]  /*a0a0*/  @P2 STG.E.U16 desc[UR20][R4.64], R6 ;  /* 0x0000000604002986 */ /* 0x0001e6000c101514 */
[----:B------:R-:W-:Y:S01]  /*a0b0*/  LEA.HI.X.SX32 R17, R33, R80, 0x1, P6 ;  /* 0x0000005021117211 */ /* 0x000fe200030f0eff */
[----:B------:R1:W-:Y:S04]  /*a0c0*/  @P4 STG.E.U16 desc[UR20][R18.64], R20 ;  /* 0x0000001412004986 */ /* 0x0003e8000c101514 */
[----:B------:R-:W5:Y:S01]  /*a0d0*/  LDL.LU R36, [R1+0xd0] ;  /* 0x0000d00001247983 */ /* 0x000f620000300800 */
[----:B0-----:R-:W-:-:S05]  /*a0e0*/  PRMT R5, R20, 0x7632, R5 ;  /* 0x0000763214057816 */ /* 0x001fca0000000005 */
[----:B------:R0:W-:Y:S01]  /*a0f0*/  @P3 STG.E.U16 desc[UR20][R16.64], R5 ;  /* 0x0000000510003986 */ /* 0x0001e2000c101514 */
[----:B----4-:R-:W-:-:S03]  /*a100*/  ISETP.LT.AND P3, PT, R34, UR15, !P0 ;  /* 0x0000000f22007c0c */ /* 0x010fc6000c761270 */
[----:B------:R-:W4:Y:S04]  /*a110*/  LDL.LU R34, [R1+0xcc] ;  /* 0x0000cc0001227983 */ /* 0x000f280000300800 */
[----:B------:R-:W4:Y:S01]  /*a120*/  LDL.LU R32, [R1+0xb4] ;  /* 0x0000b40001207983 */ /* 0x000f220000300800 */
[----:B--2---:R-:W-:Y:S01]  /*a130*/  ISETP.LT.AND P2, PT, R35, UR15, !P0 ;  /* 0x0000000f23007c0c */ /* 0x004fe2000c741270 */
[----:B------:R-:W-:Y:S01]  /*a140*/  IMAD R35, R79, 0x2, R33 ;  /* 0x000000024f237824 */ /* 0x000fe200078e0221 */
[----:B------:R-:W-:Y:S01]  /*a150*/  ISETP.LT.AND P5, PT, R87, UR15, !P0 ;  /* 0x0000000f57007c0c */ /* 0x000fe2000c7a1270 */
[----:B-1----:R-:W2:Y:S02]  /*a160*/  LDL.LU R20, [R1+0xb0] ;  /* 0x0000b00001147983 */ /* 0x002ea40000300800 */
[----:B------:R-:W-:Y:S01]  /*a170*/  IMAD R7, R79, 0x2, R35 ;  /* 0x000000024f077824 */ /* 0x000fe200078e0223 */
[----:B------:R-:W-:Y:S01]  /*a180*/  LEA R2, P6, R35, R78, 0x1 ;  /* 0x0000004e23027211 */ /* 0x000fe200078c08ff */
[----:B------:R-:W2:Y:S01]  /*a190*/  LDL.LU R18, [R1+0xac] ;  /* 0x0000ac0001127983 */ /* 0x000ea20000300800 */
[----:B------:R-:W-:Y:S01]  /*a1a0*/  ISETP.LT.AND P1, PT, R86, UR15, !P0 ;  /* 0x0000000f56007c0c */ /* 0x000fe2000c721270 */
[----:B------:R-:W-:Y:S01]  /*a1b0*/  IMAD R33, R79, 0x2, R7 ;  /* 0x000000024f217824 */ /* 0x000fe200078e0207 */
[----:B------:R-:W-:-:S02]  /*a1c0*/  LEA.HI.X.SX32 R3, R35, R80, 0x1, P6 ;  /* 0x0000005023037211 */ /* 0x000fc400030f0eff */
[----:B------:R-:W-:Y:S01]  /*a1d0*/  LEA R4, P6, R7, R78, 0x1 ;  /* 0x0000004e07047211 */ /* 0x000fe200078c08ff */
[----:B------:R-:W-:Y:S01]  /*a1e0*/  IMAD R19, R79, 0x2, R33 ;  /* 0x000000024f137824 */ /* 0x000fe200078e0221 */
[----:B0-----:R-:W-:Y:S01]  /*a1f0*/  PRMT R17, R21, 0x7632, R17 ;  /* 0x0000763215117816 */ /* 0x001fe20000000011 */
[----:B------:R-:W2:Y:S01]  /*a200*/  LDL.LU R35, [R1+0xa8] ;  /* 0x0000a80001237983 */ /* 0x000ea20000300800 */
[----:B------:R-:W-:Y:S02]  /*a210*/  LEA.HI.X.SX32 R5, R7, R80, 0x1, P6 ;  /* 0x0000005007057211 */ /* 0x000fe400030f0eff */
[----:B------:R-:W-:Y:S01]  /*a220*/  LEA R6, P6, R33, R78, 0x1 ;  /* 0x0000004e21067211 */ /* 0x000fe200078c08ff */
[----:B------:R0:W-:Y:S01]  /*a230*/  @P5 STG.E.U16 desc[UR20][R2.64], R21 ;  /* 0x0000001502005986 */ /* 0x0001e2000c101514 */
[----:B---3--:R-:W-:Y:S02]  /*a240*/  ISETP.LT.AND P4, PT, R41, UR15, !P0 ;  /* 0x0000000f29007c0c */ /* 0x008fe4000c781270 */
[----:B------:R-:W-:-:S02]  /*a250*/  LEA.HI.X.SX32 R7, R33, R80, 0x1, P6 ;  /* 0x0000005021077211 */ /* 0x000fc400030f0eff */
[----:B------:R-:W-:Y:S01]  /*a260*/  LEA R16, P6, R19, R78, 0x1 ;  /* 0x0000004e13107211 */ /* 0x000fe200078c08ff */
[----:B------:R1:W-:Y:S01]  /*a270*/  @P1 STG.E.U16 desc[UR20][R4.64], R17 ;  /* 0x0000001104001986 */ /* 0x0003e2000c101514 */
[----:B0-----:R-:W-:Y:S02]  /*a280*/  IMAD R3, R79, 0x2, R19 ;  /* 0x000000024f037824 */ /* 0x001fe400078e0213 */
[----:B-1----:R-:W-:-:S03]  /*a290*/  LEA.HI.X.SX32 R17, R19, R80, 0x1, P6 ;  /* 0x0000005013117211 */ /* 0x002fc600030f0eff */
[----:B------:R-:W-:Y:S01]  /*a2a0*/  LEA R2, P6, R3, R78, 0x1 ;  /* 0x0000004e03027211 */ /* 0x000fe200078c08ff */
[----:B------:R-:W-:Y:S01]  /*a2b0*/  IMAD R19, R79, 0x2, R3 ;  /* 0x000000024f137824 */ /* 0x000fe200078e0203 */
[----:B------:R-:W-:Y:S02]  /*a2c0*/  PRMT R5, R22, 0x7632, R5 ;  /* 0x0000763216057816 */ /* 0x000fe40000000005 */
[----:B------:R-:W-:Y:S01]  /*a2d0*/  LEA.HI.X.SX32 R3, R3, R80, 0x1, P6 ;  /* 0x0000005003037211 */ /* 0x000fe200030f0eff */
[----:B------:R-:W-:Y:S01]  /*a2e0*/  @P2 STG.E.U16 desc[UR20][R6.64], R22 ;  /* 0x0000001606002986 */ /* 0x000fe2000c101514 */
[----:B------:R-:W-:-:S03]  /*a2f0*/  LEA R4, P6, R19, R78, 0x1 ;  /* 0x0000004e13047211 */ /* 0x000fc600078c08ff */
[----:B------:R0:W-:Y:S04]  /*a300*/  @P4 STG.E.U16 desc[UR20][R16.64], R5 ;  /* 0x0000000510004986 */ /* 0x0001e8000c101514 */
[----:B------:R-:W-:Y:S01]  /*a310*/  @P3 STG.E.U16 desc[UR20][R2.64], R23 ;  /* 0x0000001702003986 */ /* 0x000fe2000c101514 */
[----:B0-----:R-:W-:Y:S02]  /*a320*/  PRMT R17, R23, 0x7632, R17 ;  /* 0x0000763217117816 */ /* 0x001fe40000000011 */
[----:B------:R-:W-:Y:S02]  /*a330*/  LEA.HI.X.SX32 R5, R19, R80, 0x1, P6 ;  /* 0x0000005013057211 */ /* 0x000fe400030f0eff */
[----:B-----5:R-:W-:-:S13]  /*a340*/  ISETP.LT.AND P5, PT, R40, UR15, !P0 ;  /* 0x0000000f28007c0c */ /* 0x020fda000c7a1270 */
[----:B------:R0:W-:Y:S01]  /*a350*/  @P5 STG.E.U16 desc[UR20][R4.64], R17 ;  /* 0x0000001104005986 */ /* 0x0001e2000c101514 */
[----:B----4-:R-:W-:-:S03]  /*a360*/  ISETP.LT.AND P3, PT, R34, UR15, !P0 ;  /* 0x0000000f22007c0c */ /* 0x010fc6000c761270 */
[----:B------:R-:W3:Y:S01]  /*a370*/  LDL.LU R34, [R1+0xa4] ;  /* 0x0000a40001227983 */ /* 0x000ee20000300800 */
[----:B------:R-:W-:-:S03]  /*a380*/  ISETP.LT.AND P5, PT, R32, UR15, !P0 ;  /* 0x0000000f20007c0c */ /* 0x000fc6000c7a1270 */
[----:B------:R-:W4:Y:S04]  /*a390*/  LDL.LU R33, [R1+0xa0] ;  /* 0x0000a00001217983 */ /* 0x000f280000300800 */
[----:B------:R-:W5:Y:S01]  /*a3a0*/  LDL.LU R32, [R1+0x9c] ;  /* 0x00009c0001207983 */ /* 0x000f620000300800 */
[----:B------:R-:W-:Y:S01]  /*a3b0*/  IMAD R7, R79, 0x2, R19 ;  /* 0x000000024f077824 */ /* 0x000fe200078e0213 */
[----:B------:R-:W-:Y:S02]  /*a3c0*/  ISETP.LT.AND P1, PT, R38, UR15, !P0 ;  /* 0x0000000f26007c0c */ /* 0x000fe4000c721270 */
[----:B------:R-:W-:Y:S01]  /*a3d0*/  ISETP.LT.AND P2, PT, R37, UR15, !P0 ;  /* 0x0000000f25007c0c */ /* 0x000fe2000c741270 */
[----:B------:R-:W-:Y:S01]  /*a3e0*/  IMAD R19, R79, 0x2, R7 ;  /* 0x000000024f137824 */ /* 0x000fe200078e0207 */
[C---:B------:R-:W-:Y:S01]  /*a3f0*/  LEA R6, P6, R7.reuse, R78, 0x1 ;  /* 0x0000004e07067211 */ /* 0x040fe200078c08ff */
[----:B------:R-:W5:Y:S03]  /*a400*/  LDL.LU R37, [R1+0x98] ;  /* 0x0000980001257983 */ /* 0x000f660000300800 */
[----:B------:R-:W-:Y:S01]  /*a410*/  LEA.HI.X.SX32 R7, R7, R80, 0x1, P6 ;  /* 0x0000005007077211 */ /* 0x000fe200030f0eff */
[----:B------:R-:W-:Y:S01]  /*a420*/  IMAD R21, R79, 0x2, R19 ;  /* 0x000000024f157824 */ /* 0x000fe200078e0213 */
[----:B------:R-:W-:-:S02]  /*a430*/  LEA R16, P6, R19, R78, 0x1 ;  /* 0x0000004e13107211 */ /* 0x000fc400078c08ff */
[----:B------:R-:W-:Y:S02]  /*a440*/  PRMT R22, R12, 0x7632, R22 ;  /* 0x000076320c167816 */ /* 0x000fe40000000016 */
[----:B0-----:R-:W-:Y:S01]  /*a450*/  LEA.HI.X.SX32 R17, R19, R80, 0x1, P6 ;  /* 0x0000005013117211 */ /* 0x001fe200030f0eff */
[----:B------:R-:W-:Y:S01]  /*a460*/  IMAD R19, R79, 0x2, R21 ;  /* 0x000000024f137824 */ /* 0x000fe200078e0215 */
[C---:B------:R-:W-:Y:S01]  /*a470*/  LEA R2, P6, R21.reuse, R78, 0x1 ;  /* 0x0000004e15027211 */ /* 0x040fe200078c08ff */
[----:B------:R0:W-:Y:S01]  /*a480*/  @P1 STG.E.U16 desc[UR20][R6.64], R12 ;  /* 0x0000000c06001986 */ /* 0x0001e2000c101514 */
[----:B------:R-:W-:Y:S02]  /*a490*/  ISETP.LT.AND P4, PT, R36, UR15, !P0 ;  /* 0x0000000f24007c0c */ /* 0x000fe4000c781270 */
[----:B------:R-:W-:Y:S01]  /*a4a0*/  LEA.HI.X.SX32 R3, R21, R80, 0x1, P6 ;  /* 0x0000005015037211 */ /* 0x000fe200030f0eff */
[----:B------:R1:W-:Y:S01]  /*a4b0*/  @P2 STG.E.U16 desc[UR20][R16.64], R22 ;  /* 0x0000001610002986 */ /* 0x0003e2000c101514 */
[----:B--2---:R-:W-:Y:S01]  /*a4c0*/  ISETP.LT.AND P2, PT, R18, UR15, !P0 ;  /* 0x0000000f12007c0c */ /* 0x004fe2000c741270 */
[----:B------:R-:W-:Y:S01]  /*a4d0*/  IMAD R21, R79, 0x2, R19 ;  /* 0x000000024f157824 */ /* 0x000fe200078e0213 */
[----:B------:R-:W-:Y:S01]  /*a4e0*/  LEA R18, P6, R19, R78, 0x1 ;  /* 0x0000004e13127211 */ /* 0x000fe200078c08ff */
[----:B------:R-:W2:Y:S01]  /*a4f0*/  LDL.LU R36, [R1+0x94] ;  /* 0x0000940001247983 */ /* 0x000ea20000300800 */
[----:B------:R-:W-:Y:S01]  /*a500*/  ISETP.LT.AND P1, PT, R20, UR15, !P0 ;  /* 0x0000000f14007c0c */ /* 0x000fe2000c721270 */
[----:B------:R-:W-:Y:S01]  /*a510*/  IMAD R23, R79, 0x2, R21 ;  /* 0x000000024f177824 */ /* 0x000fe200078e0215 */
[----:B------:R-:W-:Y:S01]  /*a520*/  LEA.HI.X.SX32 R19, R19, R80, 0x1, P6 ;  /* 0x0000005013137211 */ /* 0x000fe200030f0eff */
[----:B------:R-:W2:Y:S01]  /*a530*/  LDS.128 R4, [R0+UR9] ;  /* 0x0000000900047984 */ /* 0x000ea20008000c00 */
[----:B------:R-:W-:-:S02]  /*a540*/  LEA R20, P6, R21, R78, 0x1 ;  /* 0x0000004e15147211 */ /* 0x000fc400078c08ff */
[----:B0-----:R-:W-:Y:S01]  /*a550*/  PRMT R12, R13, 0x7632, R12 ;  /* 0x000076320d0c7816 */ /* 0x001fe2000000000c */
[----:B------:R-:W-:Y:S01]  /*a560*/  @P4 STG.E.U16 desc[UR20][R2.64], R13 ;  /* 0x0000000d02004986 */ /* 0x000fe2000c101514 */
[----:B------:R-:W-:Y:S02]  /*a570*/  LEA.HI.X.SX32 R21, R21, R80, 0x1, P6 ;  /* 0x0000005015157211 */ /* 0x000fe400030f0eff */
[C---:B-1----:R-:W-:Y:S01]  /*a580*/  LEA R16, P6, R23.reuse, R78, 0x1 ;  /* 0x0000004e17107211 */ /* 0x042fe200078c08ff */
[----:B------:R-:W-:Y:S01]  /*a590*/  @P3 STG.E.U16 desc[UR20][R18.64], R12 ;  /* 0x0000000c12003986 */ /* 0x000fe2000c101514 */
[----:B------:R-:W-:Y:S02]  /*a5a0*/  PRMT R22, R14, 0x7632, R22 ;  /* 0x000076320e167816 */ /* 0x000fe40000000016 */
[----:B------:R-:W-:Y:S01]  /*a5b0*/  LEA.HI.X.SX32 R17, R23, R80, 0x1, P6 ;  /* 0x0000005017117211 */ /* 0x000fe200030f0eff */
[----:B------:R0:W-:Y:S01]  /*a5c0*/  @P5 STG.E.U16 desc[UR20][R20.64], R14 ;  /* 0x0000000e14005986 */ /* 0x0001e2000c101514 */
[----:B------:R-:W-:-:S03]  /*a5d0*/  ISETP.LT.AND P4, PT, R35, UR15, !P0 ;  /* 0x0000000f23007c0c */ /* 0x000fc6000c781270 */
[----:B------:R1:W-:Y:S01]  /*a5e0*/  @P1 STG.E.U16 desc[UR20][R16.64], R22 ;  /* 0x0000001610001986 */ /* 0x0003e2000c101514 */
[----:B---3--:R-:W-:-:S03]  /*a5f0*/  ISETP.LT.AND P3, PT, R34, UR15, !P0 ;  /* 0x0000000f22007c0c */ /* 0x008fc6000c761270 */
[----:B------:R-:W3:Y:S01]  /*a600*/  LDL.LU R34, [R1+0x90] ;  /* 0x0000900001227983 */ /* 0x000ee20000300800 */
[----:B----4-:R-:W-:-:S03]  /*a610*/  ISETP.LT.AND P5, PT, R33, UR15, !P0 ;  /* 0x0000000f21007c0c */ /* 0x010fc6000c7a1270 */
[----:B------:R-:W4:Y:S01]  /*a620*/  LDL.LU R33, [R1+0x8c] ;  /* 0x00008c0001217983 */ /* 0x000f220000300800 */
[----:B-----5:R-:W-:-:S03]  /*a630*/  ISETP.LT.AND P1, PT, R32, UR15, !P0 ;  /* 0x0000000f20007c0c */ /* 0x020fc6000c721270 */
[----:B------:R-:W5:Y:S04]  /*a640*/  LDL.LU R35, [R1+0x88] ;  /* 0x0000880001237983 */ /* 0x000f680000300800 */
[----:B------:R-:W5:Y:S04]  /*a650*/  LDL.LU R32, [R1+0x84] ;  /* 0x0000840001207983 */ /* 0x000f680000300800 */
[----:B0-----:R-:W5:Y:S01]  /*a660*/  LDL.LU R20, [R1+0x80] ;  /* 0x0000800001147983 */ /* 0x001f620000300800 */
[----:B------:R-:W-:Y:S01]  /*a670*/  IMAD R3, R79, 0x2, R23 ;  /* 0x000000024f037824 */ /* 0x000fe200078e0217 */
[----:B------:R-:W-:-:S02]  /*a680*/  PRMT R14, R15, 0x7632, R14 ;  /* 0x000076320f0e7816 */ /* 0x000fc4000000000e */
[----:B-1----:R-:W5:Y:S01]  /*a690*/  LDL.LU R22, [R1+0x7c] ;  /* 0x00007c0001167983 */ /* 0x002f620000300800 */
[----:B------:R-:W-:Y:S01]  /*a6a0*/  IMAD R13, R79, 0x2, R3 ;  /* 0x000000024f0d7824 */ /* 0x000fe200078e0203 */
[----:B------:R-:W-:-:S03]  /*a6b0*/  LEA R2, P6, R3, R78, 0x1 ;  /* 0x0000004e03027211 */ /* 0x000fc600078c08ff */
[----:B------:R-:W-:Y:S01]  /*a6c0*/  IMAD R19, R79, 0x2, R13 ;  /* 0x000000024f137824 */ /* 0x000fe200078e020d */
[----:B------:R-:W-:Y:S02]  /*a6d0*/  LEA.HI.X.SX32 R3, R3, R80, 0x1, P6 ;  /* 0x0000005003037211 */ /* 0x000fe400030f0eff */
[----:B------:R-:W-:Y:S01]  /*a6e0*/  LEA R12, P6, R13, R78, 0x1 ;  /* 0x0000004e0d0c7211 */ /* 0x000fe200078c08ff */
[----:B------:R-:W-:-:S03]  /*a6f0*/  IMAD R21, R79, 0x2, R19 ;  /* 0x000000024f157824 */ /* 0x000fc600078e0213 */
[----:B------:R-:W-:Y:S02]  /*a700*/  LEA.HI.X.SX32 R13, R13, R80, 0x1, P6 ;  /* 0x000000500d0d7211 */ /* 0x000fe400030f0eff */
[----:B------:R-:W-:Y:S01]  /*a710*/  LEA R18, P6, R19, R78, 0x1 ;  /* 0x0000004e13127211 */ /* 0x000fe200078c08ff */
[----:B------:R-:W-:-:S03]  /*a720*/  IMAD R23, R79, 0x2, R21 ;  /* 0x000000024f177824 */ /* 0x000fc600078e0215 */
[----:B------:R-:W-:Y:S02]  /*a730*/  LEA.HI.X.SX32 R19, R19, R80, 0x1, P6 ;  /* 0x0000005013137211 */ /* 0x000fe400030f0eff */
[C---:B------:R-:W-:Y:S01]  /*a740*/  LEA R16, P6, R21.reuse, R78, 0x1 ;  /* 0x0000004e15107211 */ /* 0x040fe200078c08ff */
[----:B------:R0:W-:Y:S03]  /*a750*/  @P2 STG.E.U16 desc[UR20][R2.64], R15 ;  /* 0x0000000f02002986 */ /* 0x0001e6000c101514 */
[----:B------:R-:W-:Y:S01]  /*a760*/  LEA.HI.X.SX32 R17, R21, R80, 0x1, P6 ;  /* 0x0000005015117211 */ /* 0x000fe200030f0eff */
[----:B------:R2:W-:Y:S01]  /*a770*/  @P4 STG.E.U16 desc[UR20][R12.64], R14 ;  /* 0x0000000e0c004986 */ /* 0x0005e2000c101514 */
[----:B------:R-:W-:Y:S02]  /*a780*/  ISETP.LT.AND P2, PT, R37, UR15, !P0 ;  /* 0x0000000f25007c0c */ /* 0x000fe4000c741270 */
[----:B0-----:R-:W-:Y:S01]  /*a790*/  LEA R2, P6, R23, R78, 0x1 ;  /* 0x0000004e17027211 */ /* 0x001fe200078c08ff */
[----:B------:R-:W-:Y:S01]  /*a7a0*/  IMAD R15, R79, 0x2, R23 ;  /* 0x000000024f0f7824 */ /* 0x000fe200078e0217 */
[----:B--2---:R-:W-:-:S03]  /*a7b0*/  PRMT R13, R4, 0x7632, R13 ;  /* 0x00007632040d7816 */ /* 0x004fc6000000000d */
[----:B------:R-:W-:Y:S01]  /*a7c0*/  IMAD R21, R79, 0x2, R15 ;  /* 0x000000024f157824 */ /* 0x000fe200078e020f */
[----:B------:R-:W-:Y:S02]  /*a7d0*/  LEA.HI.X.SX32 R3, R23, R80, 0x1, P6 ;  /* 0x0000005017037211 */ /* 0x000fe400030f0eff */
[----:B------:R-:W-:Y:S01]  /*a7e0*/  LEA R12, P6, R15, R78, 0x1 ;  /* 0x0000004e0f0c7211 */ /* 0x000fe200078c08ff */
[----:B------:R0:W-:Y:S01]  /*a7f0*/  @P3 STG.E.U16 desc[UR20][R18.64], R4 ;  /* 0x0000000412003986 */ /* 0x0001e2000c101514 */
[----:B------:R-:W-:-:S03]  /*a800*/  ISETP.LT.AND P4, PT, R36, UR15, !P0 ;  /* 0x0000000f24007c0c */ /* 0x000fc6000c781270 */
[----:B------:R1:W-:Y:S04]  /*a810*/  @P5 STG.E.U16 desc[UR20][R16.64], R13 ;  /* 0x0000000d10005986 */ /* 0x0003e8000c101514 */
[----:B------:R2:W-:Y:S01]  /*a820*/  @P1 STG.E.U16 desc[UR20][R2.64], R5 ;  /* 0x0000000502001986 */ /* 0x0005e2000c101514 */
[----:B0-----:R-:W-:Y:S02]  /*a830*/  PRMT R4, R5, 0x7632, R4 ;  /* 0x0000763205047816 */ /* 0x001fe40000000004 */
[----:B-1----:R-:W-:Y:S02]  /*a840*/  LEA.HI.X.SX32 R13, R15, R80, 0x1, P6 ;  /* 0x000000500f0d7211 */ /* 0x002fe400030f0eff */
[----:B------:R-:W-:-:S04]  /*a850*/  LEA R14, P6, R21, R78, 0x1 ;  /* 0x0000004e150e7211 */ /* 0x000fc800078c08ff */
[----:B------:R-:W-:Y:S01]  /*a860*/  LEA.HI.X.SX32 R15, R21, R80, 0x1, P6 ;  /* 0x00000050150f7211 */ /* 0x000fe200030f0eff */
[----:B------:R0:W-:Y:S04]  /*a870*/  @P2 STG.E.U16 desc[UR20][R12.64], R4 ;  /* 0x000000040c002986 */ /* 0x0001e8000c101514 */
[----:B------:R1:W-:Y:S01]  /*a880*/  @P4 STG.E.U16 desc[UR20][R14.64], R6 ;  /* 0x000000060e004986 */ /* 0x0003e2000c101514 */
[----:B---3--:R-:W-:-:S03]  /*a890*/  ISETP.LT.AND P3, PT, R34, UR15, !P0 ;  /* 0x0000000f22007c0c */ /* 0x008fc6000c761270 */
[----:B------:R-:W3:Y:S01]  /*a8a0*/  LDL.LU R34, [R1+0x78] ;  /* 0x0000780001227983 */ /* 0x000ee20000300800 */
[----:B----4-:R-:W-:-:S03]  /*a8b0*/  ISETP.LT.AND P5, PT, R33, UR15, !P0 ;  /* 0x0000000f21007c0c */ /* 0x010fc6000c7a1270 */
[----:B------:R-:W4:Y:S01]  /*a8c0*/  LDL.LU R33, [R1+0x74] ;  /* 0x0000740001217983 */ /* 0x000f220000300800 */
[----:B-----5:R-:W-:-:S03]  /*a8d0*/  ISETP.LT.AND P2, PT, R32, UR15, !P0 ;  /* 0x0000000f20007c0c */ /* 0x020fc6000c741270 */
[----:B------:R-:W5:Y:S01]  /*a8e0*/  LDL.LU R32, [R1+0x70] ;  /* 0x0000700001207983 */ /* 0x000f620000300800 */
[----:B------:R-:W-:-:S03]  /*a8f0*/  ISETP.LT.AND P4, PT, R20, UR15, !P0 ;  /* 0x0000000f14007c0c */ /* 0x000fc6000c781270 */
[----:B------:R-:W4:Y:S01]  /*a900*/  LDL.LU R20, [R1+0x6c] ;  /* 0x00006c0001147983 */ /* 0x000f220000300800 */
[----:B------:R-:W-:Y:S01]  /*a910*/  IMAD R19, R79, 0x2, R21 ;  /* 0x000000024f137824 */ /* 0x000fe200078e0215 */
[----:B------:R-:W-:Y:S02]  /*a920*/  ISETP.LT.AND P1, PT, R35, UR15, !P0 ;  /* 0x0000000f23007c0c */ /* 0x000fe4000c721270 */
[----:B------:R-:W-:Y:S01]  /*a930*/  PRMT R18, R6, 0x7632, R18 ;  /* 0x0000763206127816 */ /* 0x000fe20000000012 */
[----:B--2---:R-:W-:Y:S01]  /*a940*/  IMAD R3, R79, 0x2, R19 ;  /* 0x000000024f037824 */ /* 0x004fe200078e0213 */
[----:B------:R-:W-:Y:S01]  /*a950*/  LEA R16, P6, R19, R78, 0x1 ;  /* 0x0000004e13107211 */ /* 0x000fe200078c08ff */
[----:B------:R-:W2:Y:S02]  /*a960*/  LDL.LU R23, [R1+0x68] ;  /* 0x0000680001177983 */ /* 0x000ea40000300800 */
[----:B------:R-:W-:Y:S01]  /*a970*/  IMAD R5, R79, 0x2, R3 ;  /* 0x000000024f057824 */ /* 0x000fe200078e0203 */
[----:B------:R-:W-:-:S02]  /*a980*/  LEA.HI.X.SX32 R17, R19, R80, 0x1, P6 ;  /* 0x0000005013117211 */ /* 0x000fc400030f0eff */
[----:B------:R-:W-:Y:S01]  /*a990*/  LEA R2, P6, R3, R78, 0x1 ;  /* 0x0000004e03027211 */ /* 0x000fe200078c08ff */
[----:B0-----:R-:W-:-:S03]  /*a9a0*/  IMAD R13, R79, 0x2, R5 ;  /* 0x000000024f0d7824 */ /* 0x001fc600078e0205 */
[----:B------:R-:W-:Y:S02]  /*a9b0*/  LEA.HI.X.SX32 R3, R3, R80, 0x1, P6 ;  /* 0x0000005003037211 */ /* 0x000fe400030f0eff */
[----:B------:R-:W-:Y:S01]  /*a9c0*/  LEA R4, P6, R5, R78, 0x1 ;  /* 0x0000004e05047211 */ /* 0x000fe200078c08ff */
[----:B-1----:R-:W-:-:S03]  /*a9d0*/  IMAD R15, R79, 0x2, R13 ;  /* 0x000000024f0f7824 */ /* 0x002fc600078e020d */
[----:B------:R-:W-:Y:S02]  /*a9e0*/  LEA.HI.X.SX32 R5, R5, R80, 0x1, P6 ;  /* 0x0000005005057211 */ /* 0x000fe400030f0eff */
[C---:B------:R-:W-:Y:S01]  /*a9f0*/  LEA R12, P6, R13.reuse, R78, 0x1 ;  /* 0x0000004e0d0c7211 */ /* 0x040fe200078c08ff */
[----:B------:R0:W-:Y:S03]  /*aa00*/  @P3 STG.E.U16 desc[UR20][R16.64], R18 ;  /* 0x0000001210003986 */ /* 0x0001e6000c101514 */
[----:B------:R-:W-:Y:S02]  /*aa10*/  LEA.HI.X.SX32 R13, R13, R80, 0x1, P6 ;  /* 0x000000500d0d7211 */ /* 0x000fe400030f0eff */
[----:B------:R-:W-:Y:S02]  /*aa20*/  LEA R14, P6, R15, R78, 0x1 ;  /* 0x0000004e0f0e7211 */ /* 0x000fe400078c08ff */
[----:B------:R-:W-:Y:S01]  /*aa30*/  PRMT R6, R7, 0x7632, R6 ;  /* 0x0000763207067816 */ /* 0x000fe20000000006 */
[----:B------:R1:W-:Y:S01]  /*aa40*/  @P5 STG.E.U16 desc[UR20][R2.64], R7 ;  /* 0x0000000702005986 */ /* 0x0003e2000c101514 */
[----:B0-----:R-:W-:Y:S01]  /*aa50*/  IMAD R17, R79, 0x2, R15 ;  /* 0x000000024f117824 */ /* 0x001fe200078e020f */
[----:B------:R-:W-:-:S02]  /*aa60*/  LEA.HI.X.SX32 R15, R15, R80, 0x1, P6 ;  /* 0x000000500f0f7211 */ /* 0x000fc400030f0eff */
[----:B------:R-:W-:Y:S01]  /*aa70*/  ISETP.LT.AND P3, PT, R22, UR15, !P0 ;  /* 0x0000000f16007c0c */ /* 0x000fe2000c761270 */
[----:B------:R0:W-:Y:S01]  /*aa80*/  @P1 STG.E.U16 desc[UR20][R4.64], R6 ;  /* 0x0000000604001986 */ /* 0x0001e2000c101514 */
[----:B-1----:R-:W-:Y:S01]  /*aa90*/  LEA R2, P6, R17, R78, 0x1 ;  /* 0x0000004e11027211 */ /* 0x002fe200078c08ff */
[----:B------:R-:W-:Y:S02]  /*aaa0*/  IMAD R7, R79, 0x2, R17 ;  /* 0x000000024f077824 */ /* 0x000fe400078e0211 */
[----:B------:R-:W2:Y:S01]  /*aab0*/  LDL.LU R22, [R1+0x64] ;  /* 0x0000640001167983 */ /* 0x000ea20000300800 */
[----:B------:R-:W-:-:S03]  /*aac0*/  LEA.HI.X.SX32 R3, R17, R80, 0x1, P6 ;  /* 0x0000005011037211 */ /* 0x000fc600030f0eff */
[----:B------:R-:W2:Y:S01]  /*aad0*/  LDL.LU R21, [R1+0x60] ;  /* 0x0000600001157983 */ /* 0x000ea20000300800 */
[----:B0-----:R-:W-:-:S03]  /*aae0*/  PRMT R5, R24, 0x7632, R5 ;  /* 0x0000763218057816 */ /* 0x001fc60000000005 */
[----:B------:R-:W2:Y:S01]  /*aaf0*/  LDL.LU R19, [R1+0x5c] ;  /* 0x00005c0001137983 */ /* 0x000ea20000300800 */
[----:B------:R-:W-:-:S03]  /*ab00*/  LEA R4, P6, R7, R78, 0x1 ;  /* 0x0000004e07047211 */ /* 0x000fc600078c08ff */
[----:B------:R-:W-:Y:S01]  /*ab10*/  @P2 STG.E.U16 desc[UR20][R12.64], R24 ;  /* 0x000000180c002986 */ /* 0x000fe2000c101514 */
[----:B------:R-:W-:-:S03]  /*ab20*/  PRMT R16, R25, 0x7632, R16 ;  /* 0x0000763219107816 */ /* 0x000fc60000000010 */
[----:B------:R0:W-:Y:S04]  /*ab30*/  @P4 STG.E.U16 desc[UR20][R14.64], R5 ;  /* 0x000000050e004986 */ /* 0x0001e8000c101514 */
[----:B------:R-:W-:Y:S01]  /*ab40*/  @P3 STG.E.U16 desc[UR20][R2.64], R25 ;  /* 0x0000001902003986 */ /* 0x000fe2000c101514 */
[----:B0-----:R-:W-:Y:S02]  /*ab50*/  LEA.HI.X.SX32 R5, R7, R80, 0x1, P6 ;  /* 0x0000005007057211 */ /* 0x001fe400030f0eff */
[----:B---3--:R-:W-:-:S13]  /*ab60*/  ISETP.LT.AND P5, PT, R34, UR15, !P0 ;  /* 0x0000000f22007c0c */ /* 0x008fda000c7a1270 */
[----:B------:R0:W-:Y:S01]  /*ab70*/  @P5 STG.E.U16 desc[UR20][R4.64], R16 ;  /* 0x0000001004005986 */ /* 0x0001e2000c101514 */
[----:B----4-:R-:W-:-:S03]  /*ab80*/  ISETP.LT.AND P4, PT, R20, UR15, !P0 ;  /* 0x0000000f14007c0c */ /* 0x010fc6000c781270 */
[----:B------:R-:W3:Y:S04]  /*ab90*/  LDL.LU R20, [R1+0x58] ;  /* 0x0000580001147983 */ /* 0x000ee80000300800 */
[----:B------:R-:W4:Y:S04]  /*aba0*/  LDL.LU R18, [R1+0x54] ;  /* 0x0000540001127983 */ /* 0x000f280000300800 */
[----:B0-----:R-:W4:Y:S04]  /*abb0*/  LDL.LU R16, [R1+0x50] ;  /* 0x0000500001107983 */ /* 0x001f280000300800 */
[----:B------:R-:W4:Y:S01]  /*abc0*/  LDL.LU R14, [R1+0x4c] ;  /* 0x00004c00010e7983 */ /* 0x000f220000300800 */
[----:B------:R-:W-:Y:S01]  /*abd0*/  IMAD R17, R79, 0x2, R7 ;  /* 0x000000024f117824 */ /* 0x000fe200078e0207 */
[----:B------:R-:W-:-:S03]  /*abe0*/  ISETP.LT.AND P1, PT, R33, UR15, !P0 ;  /* 0x0000000f21007c0c */ /* 0x000fc6000c721270 */
[----:B------:R-:W-:Y:S01]  /*abf0*/  IMAD R13, R79, 0x2, R17 ;  /* 0x000000024f0d7824 */ /* 0x000fe200078e0211 */
[----:B------:R-:W-:Y:S02]  /*ac00*/  LEA R6, P6, R17, R78, 0x1 ;  /* 0x0000004e11067211 */ /* 0x000fe400078c08ff */
[----:B-----5:R-:W-:Y:S01]  /*ac10*/  ISETP.LT.AND P2, PT, R32, UR15, !P0 ;  /* 0x0000000f20007c0c */ /* 0x020fe2000c741270 */
[----:B------:R-:W-:Y:S01]  /*ac20*/  IMAD R3, R79, 0x2, R13 ;  /* 0x000000024f037824 */ /* 0x000fe200078e020d */
[----:B------:R-:W-:Y:S02]  /*ac30*/  LEA.HI.X.SX32 R7, R17, R80, 0x1, P6 ;  /* 0x0000005011077211 */ /* 0x000fe400030f0eff */
[----:B------:R-:W-:Y:S01]  /*ac40*/  LEA R12, P6, R13, R78, 0x1 ;  /* 0x0000004e0d0c7211 */ /* 0x000fe200078c08ff */
[----:B------:R-:W-:-:S03]  /*ac50*/  IMAD R15, R79, 0x2, R3 ;  /* 0x000000024f0f7824 */ /* 0x000fc600078e0203 */
[----:B------:R-:W-:Y:S02]  /*ac60*/  LEA.HI.X.SX32 R13, R13, R80, 0x1, P6 ;  /* 0x000000500d0d7211 */ /* 0x000fe400030f0eff */
[C---:B------:R-:W-:Y:S01]  /*ac70*/  LEA R2, P6, R3.reuse, R78, 0x1 ;  /* 0x0000004e03027211 */ /* 0x040fe200078c08ff */
[----:B------:R0:W-:Y:S01]  /*ac80*/  @P1 STG.E.U16 desc[UR20][R6.64], R26 ;  /* 0x0000001a06001986 */ /* 0x0001e2000c101514 */
[----:B------:R-:W-:Y:S02]  /*ac90*/  PRMT R5, R26, 0x7632, R5 ;  /* 0x000076321a057816 */ /* 0x000fe40000000005 */
[----:B------:R-:W-:Y:S02]  /*aca0*/  LEA.HI.X.SX32 R3, R3, R80, 0x1, P6 ;  /* 0x0000005003037211 */ /* 0x000fe400030f0eff */
[----:B--2---:R-:W-:Y:S02]  /*acb0*/  ISETP.LT.AND P3, PT, R23, UR15, !P0 ;  /* 0x0000000f17007c0c */ /* 0x004fe4000c761270 */
[----:B------:R-:W-:Y:S01]  /*acc0*/  LEA R4, P6, R15, R78, 0x1 ;  /* 0x0000004e0f047211 */ /* 0x000fe200078c08ff */
[----:B------:R1:W-:Y:S01]  /*acd0*/  @P2 STG.E.U16 desc[UR20][R12.64], R5 ;  /* 0x000000050c002986 */ /* 0x0003e2000c101514 */
[----:B0-----:R-:W-:Y:S01]  /*ace0*/  IMAD R7, R79, 0x2, R15 ;  /* 0x000000024f077824 */ /* 0x001fe200078e020f */
[----:B------:R-:W-:-:S02]  /*acf0*/  ISETP.LT.AND P5, PT, R22, UR15, !P0 ;  /* 0x0000000f16007c0c */ /* 0x000fc4000c7a1270 */
[----:B------:R-:W-:Y:S02]  /*ad00*/  ISETP.LT.AND P1, PT, R21, UR15, !P0 ;  /* 0x0000000f15007c0c */ /* 0x000fe4000c721270 */
[----:B-1----:R-:W-:Y:S01]  /*ad10*/  LEA.HI.X.SX32 R5, R15, R80, 0x1, P6 ;  /* 0x000000500f057211 */ /* 0x002fe200030f0eff */
[----:B------:R-:W-:Y:S01]  /*ad20*/  IMAD R15, R79, 0x2, R7 ;  /* 0x000000024f0f7824 */ /* 0x000fe200078e0207 */
[----:B------:R-:W-:Y:S01]  /*ad30*/  LEA R6, P6, R7, R78, 0x1 ;  /* 0x0000004e07067211 */ /* 0x000fe200078c08ff */
[----:B------:R-:W2:Y:S01]  /*ad40*/  LDL.LU R21, [R1+0x48] ;  /* 0x0000480001157983 */ /* 0x000ea20000300800 */
[----:B------:R-:W-:Y:S02]  /*ad50*/  ISETP.LT.AND P2, PT, R19, UR15, !P0 ;  /* 0x0000000f13007c0c */ /* 0x000fe4000c741270 */
[----:B------:R-:W-:Y:S01]  /*ad60*/  PRMT R13, R27, 0x7632, R13 ;  /* 0x000076321b0d7816 */ /* 0x000fe2000000000d */
[----:B------:R-:W5:Y:S01]  /*ad70*/  LDL.LU R19, [R1+0x44] ;  /* 0x0000440001137983 */ /* 0x000f620000300800 */
[----:B------:R-:W-:-:S02]  /*ad80*/  LEA.HI.X.SX32 R7, R7, R80, 0x1, P6 ;  /* 0x0000005007077211 */ /* 0x000fc400030f0eff */
[C---:B------:R-:W-:Y:S01]  /*ad90*/  LEA R12, P6, R15.reuse, R78, 0x1 ;  /* 0x0000004e0f0c7211 */ /* 0x040fe200078c08ff */
[----:B------:R-:W-:Y:S04]  /*ada0*/  @P4 STG.E.U16 desc[UR20][R2.64], R27 ;  /* 0x0000001b02004986 */ /* 0x000fe8000c101514 */
[----:B------:R0:W-:Y:S04]  /*adb0*/  @P3 STG.E.U16 desc[UR20][R4.64], R13 ;  /* 0x0000000d04003986 */ /* 0x0001e8000c101514 */
[----:B------:R-:W-:Y:S01]  /*adc0*/  @P5 STG.E.U16 desc[UR20][R6.64], R8 ;  /* 0x0000000806005986 */ /* 0x000fe2000c101514 */
[----:B0-----:R-:W-:-:S02]  /*add0*/  LEA.HI.X.SX32 R13, R15, R80, 0x1, P6 ;  /* 0x000000500f0d7211 */ /* 0x001fc400030f0eff */
[----:B------:R-:W-:-:S05]  /*ade0*/  PRMT R5, R8, 0x7632, R5 ;  /* 0x0000763208057816 */ /* 0x000fca0000000005 */
[----:B------:R0:W-:Y:S01]  /*adf0*/  @P1 STG.E.U16 desc[UR20][R12.64], R5 ;  /* 0x000000050c001986 */ /* 0x0001e2000c101514 */
[----:B---3--:R-:W-:Y:S02]  /*ae00*/  ISETP.LT.AND P4, PT, R20, UR15, !P0 ;  /* 0x0000000f14007c0c */ /* 0x008fe4000c781270 */
[----:B----4-:R-:W-:Y:S02]  /*ae10*/  ISETP.LT.AND P3, PT, R18, UR15, !P0 ;  /* 0x0000000f12007c0c */ /* 0x010fe4000c761270 */
[----:B------:R-:W3:Y:S01]  /*ae20*/  LDL.LU R18, [R1+0x40] ;  /* 0x0000400001127983 */ /* 0x000ee20000300800 */
[----:B------:R-:W-:-:S03]  /*ae30*/  ISETP.LT.AND P5, PT, R16, UR15, !P0 ;  /* 0x0000000f10007c0c */ /* 0x000fc6000c7a1270 */
[----:B------:R-:W4:Y:S01]  /*ae40*/  LDL.LU R20, [R1+0x3c] ;  /* 0x00003c0001147983 */ /* 0x000f220000300800 */
[----:B------:R-:W-:-:S03]  /*ae50*/  ISETP.LT.AND P1, PT, R14, UR15, !P0 ;  /* 0x0000000f0e007c0c */ /* 0x000fc6000c721270 */
[----:B------:R-:W4:Y:S04]  /*ae60*/  LDL.LU R16, [R1+0x38] ;  /* 0x0000380001107983 */ /* 0x000f280000300800 */
[----:B------:R-:W4:Y:S01]  /*ae70*/  LDL.LU R14, [R1+0x34] ;  /* 0x00003400010e7983 */ /* 0x000f220000300800 */
[----:B------:R-:W-:-:S04]  /*ae80*/  IMAD R17, R79, 0x2, R15 ;  /* 0x000000024f117824 */ /* 0x000fc800078e020f */
[----:B------:R-:W-:Y:S01]  /*ae90*/  IMAD R15, R79, 0x2, R17 ;  /* 0x000000024f0f7824 */ /* 0x000fe200078e0211 */
[----:B------:R-:W-:-:S04]  /*aea0*/  LEA R2, P6, R17, R78, 0x1 ;  /* 0x0000004e11027211 */ /* 0x000fc800078c08ff */
[----:B------:R-:W-:Y:S01]  /*aeb0*/  LEA.HI.X.SX32 R3, R17, R80, 0x1, P6 ;  /* 0x0000005011037211 */ /* 0x000fe200030f0eff */
[----:B------:R-:W-:Y:S01]  /*aec0*/  IMAD R17, R79, 0x2, R15 ;  /* 0x000000024f117824 */ /* 0x000fe200078e020f */
[----:B------:R-:W-:-:S04]  /*aed0*/  LEA R4, P6, R15, R78, 0x1 ;  /* 0x0000004e0f047211 */ /* 0x000fc800078c08ff */
[----:B0-----:R-:W-:Y:S01]  /*aee0*/  LEA.HI.X.SX32 R5, R15, R80, 0x1, P6 ;  /* 0x000000500f057211 */ /* 0x001fe200030f0eff */
[----:B------:R-:W-:Y:S01]  /*aef0*/  IMAD R15, R79, 0x2, R17 ;  /* 0x000000024f0f7824 */ /* 0x000fe200078e0211 */
[----:B------:R-:W-:Y:S01]  /*af00*/  LEA R6, P6, R17, R78, 0x1 ;  /* 0x0000004e11067211 */ /* 0x000fe200078c08ff */
[----:B------:R0:W-:Y:S01]  /*af10*/  @P2 STG.E.U16 desc[UR20][R2.64], R9 ;  /* 0x0000000902002986 */ /* 0x0001e2000c101514 */
[----:B------:R-:W-:Y:S02]  /*af20*/  PRMT R8, R9, 0x7632, R8 ;  /* 0x0000763209087816 */ /* 0x000fe40000000008 */
[----:B------:R-:W-:Y:S02]  /*af30*/  LEA.HI.X.SX32 R7, R17, R80, 0x1, P6 ;  /* 0x0000005011077211 */ /* 0x000fe400030f0eff */
[----:B------:R-:W-:Y:S01]  /*af40*/  LEA R12, P6, R15, R78, 0x1 ;  /* 0x0000004e0f0c7211 */ /* 0x000fe200078c08ff */
[----:B------:R1:W-:Y:S01]  /*af50*/  @P4 STG.E.U16 desc[UR20][R4.64], R8 ;  /* 0x0000000804004986 */ /* 0x0003e2000c101514 */
[----:B0-----:R-:W-:-:S02]  /*af60*/  IMAD R3, R79, 0x2, R15 ;  /* 0x000000024f037824 */ /* 0x001fc400078e020f */
[----:B------:R-:W-:Y:S02]  /*af70*/  LEA.HI.X.SX32 R13, R15, R80, 0x1, P6 ;  /* 0x000000500f0d7211 */ /* 0x000fe400030f0eff */
[----:B------:R-:W-:Y:S01]  /*af80*/  IMAD R9, R79, 0x2, R3 ;  /* 0x000000024f097824 */ /* 0x000fe200078e0203 */
[----:B------:R-:W-:Y:S02]  /*af90*/  LEA R2, P6, R3, R78, 0x1 ;  /* 0x0000004e03027211 */ /* 0x000fe400078c08ff */
[----:B--2---:R-:W-:Y:S02]  /*afa0*/  ISETP.LT.AND P2, PT, R21, UR15, !P0 ;  /* 0x0000000f15007c0c */ /* 0x004fe4000c741270 */
[----:B-----5:R-:W-:Y:S02]  /*afb0*/  ISETP.LT.AND P4, PT, R19, UR15, !P0 ;  /* 0x0000000f13007c0c */ /* 0x020fe4000c781270 */
[----:B------:R-:W2:Y:S01]  /*afc0*/  LDL.LU R19, [R1+0x30] ;  /* 0x0000300001137983 */ /* 0x000ea20000300800 */
[----:B-1----:R-:W-:-:S02]  /*afd0*/  PRMT R5, R10, 0x7632, R5 ;  /* 0x000076320a057816 */ /* 0x002fc40000000005 */
[----:B------:R-:W-:Y:S02]  /*afe0*/  LEA.HI.X.SX32 R3, R3, R80, 0x1, P6 ;  /* 0x0000005003037211 */ /* 0x000fe400030f0eff */
[----:B------:R-:W-:Y:S01]  /*aff0*/  LEA R4, P6, R9, R78, 0x1 ;  /* 0x0000004e09047211 */ /* 0x000fe200078c08ff */
[----:B------:R0:W-:Y:S04]  /*b000*/  @P3 STG.E.U16 desc[UR20][R6.64], R10 ;  /* 0x0000000a06003986 */ /* 0x0001e8000c101514 */
[----:B------:R1:W-:Y:S04]  /*b010*/  @P5 STG.E.U16 desc[UR20][R12.64], R5 ;  /* 0x000000050c005986 */ /* 0x0003e8000c101514 */
[----:B------:R-:W-:Y:S01]  /*b020*/  @P1 STG.E.U16 desc[UR20][R2.64], R11 ;  /* 0x0000000b02001986 */ /* 0x000fe2000c101514 */
[----:B0-----:R-:W-:-:S02]  /*b030*/  PRMT R10, R11, 0x7632, R10 ;  /* 0x000076320b0a7816 */ /* 0x001fc4000000000a */
[----:B-1----:R-:W-:-:S05]  /*b040*/  LEA.HI.X.SX32 R5, R9, R80, 0x1, P6 ;  /* 0x0000005009057211 */ /* 0x002fca00030f0eff */
[----:B------:R0:W-:Y:S01]  /*b050*/  @P2 STG.E.U16 desc[UR20][R4.64], R10 ;  /* 0x0000000a04002986 */ /* 0x0001e2000c101514 */
[----:B---3--:R-:W-:-:S03]  /*b060*/  ISETP.LT.AND P3, PT, R18, UR15, !P0 ;  /* 0x0000000f12007c0c */ /* 0x008fc6000c761270 */
[----:B------:R-:W3:Y:S04]  /*b070*/  LDL.LU R18, [R1+0x2c] ;  /* 0x00002c0001127983 */ /* 0x000ee80000300800 */
[----:B------:R-:W5:Y:S01]  /*b080*/  LDL.LU R17, [R1+0x28] ;  /* 0x0000280001117983 */ /* 0x000f620000300800 */
[----:B----4-:R-:W-:-:S03]  /*b090*/  ISETP.LT.AND P1, PT, R16, UR15, !P0 ;  /* 0x0000000f10007c0c */ /* 0x010fc6000c721270 */
[----:B------:R-:W4:Y:S01]  /*b0a0*/  LDL.LU R16, [R1+0x24] ;  /* 0x0000240001107983 */ /* 0x000f220000300800 */
[----:B------:R-:W-:-:S03]  /*b0b0*/  ISETP.LT.AND P2, PT, R14, UR15, !P0 ;  /* 0x0000000f0e007c0c */ /* 0x000fc6000c741270 */
[----:B------:R-:W5:Y:S04]  /*b0c0*/  LDL.LU R15, [R1+0x20] ;  /* 0x00002000010f7983 */ /* 0x000f680000300800 */
[----:B------:R-:W5:Y:S01]  /*b0d0*/  LDL.LU R14, [R1+0x1c] ;  /* 0x00001c00010e7983 */ /* 0x000f620000300800 */
[C---:B------:R-:W-:Y:S01]  /*b0e0*/  IMAD R7, R79.reuse, 0x2, R9 ;  /* 0x000000024f077824 */ /* 0x040fe200078e0209 */
[----:B0-----:R-:W-:Y:S02]  /*b0f0*/  PRMT R5, R28, 0x7632, R5 ;  /* 0x000076321c057816 */ /* 0x001fe40000000005 */
[----:B------:R-:W-:Y:S01]  /*b100*/  ISETP.LT.AND P5, PT, R20, UR15, !P0 ;  /* 0x0000000f14007c0c */ /* 0x000fe2000c7a1270 */
[----:B------:R-:W-:Y:S01]  /*b110*/  IMAD R9, R79, 0x2, R7 ;  /* 0x000000024f097824 */ /* 0x000fe200078e0207 */
[----:B------:R-:W-:Y:S01]  /*b120*/  LEA R6, P6, R7, R78, 0x1 ;  /* 0x0000004e07067211 */ /* 0x000fe200078c08ff */
[----:B------:R-:W5:Y:S02]  /*b130*/  LDL.LU R12, [R1+0x18] ;  /* 0x00001800010c7983 */ /* 0x000f640000300800 */
[----:B------:R-:W-:Y:S01]  /*b140*/  IMAD R13, R79, 0x2, R9 ;  /* 0x000000024f0d7824 */ /* 0x000fe200078e0209 */
[----:B------:R-:W-:Y:S01]  /*b150*/  LEA.HI.X.SX32 R7, R7, R80, 0x1, P6 ;  /* 0x0000005007077211 */ /* 0x000fe200030f0eff */
[----:B------:R0:W1:Y:S01]  /*b160*/  LDS.128 R20, [R0+UR9+0x800] ;  /* 0x0008000900147984 */ /* 0x0000620008000c00 */
[----:B------:R-:W-:Y:S01]  /*b170*/  LEA R8, P6, R9, R78, 0x1 ;  /* 0x0000004e09087211 */ /* 0x000fe200078c08ff */
[----:B------:R-:W-:-:S02]  /*b180*/  IMAD R11, R79, 0x2, R13 ;  /* 0x000000024f0b7824 */ /* 0x000fc400078e020d */
[----:B------:R-:W5:Y:S01]  /*b190*/  LDL.LU R10, [R1+0x14] ;  /* 0x00001400010a7983 */ /* 0x000f620000300800 */
[----:B------:R-:W-:Y:S02]  /*b1a0*/  LEA.HI.X.SX32 R9, R9, R80, 0x1, P6 ;  /* 0x0000005009097211 */ /* 0x000fe400030f0eff */
[C---:B------:R-:W-:Y:S01]  /*b1b0*/  LEA R2, P6, R13.reuse, R78, 0x1 ;  /* 0x0000004e0d027211 */ /* 0x040fe200078c08ff */
[----:B------:R-:W-:Y:S03]  /*b1c0*/  @P4 STG.E.U16 desc[UR20][R6.64], R28 ;  /* 0x0000001c06004986 */ /* 0x000fe6000c101514 */
[----:B------:R-:W-:Y:S01]  /*b1d0*/  LEA.HI.X.SX32 R3, R13, R80, 0x1, P6 ;  /* 0x000000500d037211 */ /* 0x000fe200030f0eff */
[----:B------:R-:W-:Y:S01]  /*b1e0*/  IMAD R13, R79, 0x2, R11 ;  /* 0x000000024f0d7824 */ /* 0x000fe200078e020b */
[----:B------:R-:W-:Y:S01]  /*b1f0*/  LEA R4, P6, R11, R78, 0x1 ;  /* 0x0000004e0b047211 */ /* 0x000fe200078c08ff */
[----:B------:R2:W-:Y:S01]  /*b200*/  @P3 STG.E.U16 desc[UR20][R8.64], R5 ;  /* 0x0000000508003986 */ /* 0x0005e2000c101514 */
[----:B0-----:R-:W-:-:S03]  /*b210*/  PRMT R0, R30, 0x7632, R0 ;  /* 0x000076321e007816 */ /* 0x001fc60000000000 */
[----:B------:R-:W-:Y:S01]  /*b220*/  @P5 STG.E.U16 desc[UR20][R2.64], R29 ;  /* 0x0000001d02005986 */ /* 0x000fe2000c101514 */
[----:B--2---:R-:W-:Y:S01]  /*b230*/  LEA.HI.X.SX32 R5, R11, R80, 0x1, P6 ;  /* 0x000000500b057211 */ /* 0x004fe200030f0eff */
[----:B------:R-:W-:Y:S01]  /*b240*/  IMAD R11, R79, 0x2, R13 ;  /* 0x000000024f0b7824 */ /* 0x000fe200078e020d */
[----:B------:R-:W-:Y:S02]  /*b250*/  LEA R6, P6, R13, R78, 0x1 ;  /* 0x0000004e0d067211 */ /* 0x000fe400078c08ff */
[----:B------:R-:W-:Y:S02]  /*b260*/  ISETP.LT.AND P4, PT, R19, UR15, !P0 ;  /* 0x0000000f13007c0c */ /* 0x000fe4000c781270 */
[----:B------:R-:W-:Y:S02]  /*b270*/  PRMT R9, R29, 0x7632, R9 ;  /* 0x000076321d097816 */ /* 0x000fe40000000009 */
[----:B------:R-:W-:Y:S02]  /*b280*/  LEA.HI.X.SX32 R7, R13, R80, 0x1, P6 ;  /* 0x000000500d077211 */ /* 0x000fe400030f0eff */
[C---:B------:R-:W-:Y:S01]  /*b290*/  LEA R8, P6, R11.reuse, R78, 0x1 ;  /* 0x0000004e0b087211 */ /* 0x040fe200078c08ff */
[----:B------:R0:W-:Y:S04]  /*b2a0*/  @P1 STG.E.U16 desc[UR20][R4.64], R9 ;  /* 0x0000000904001986 */ /* 0x0001e8000c101514 */
[----:B------:R2:W-:Y:S01]  /*b2b0*/  @P2 STG.E.U16 desc[UR20][R6.64], R30 ;  /* 0x0000001e06002986 */ /* 0x0005e2000c101514 */
[----:B0-----:R-:W-:-:S05]  /*b2c0*/  LEA.HI.X.SX32 R9, R11, R80, 0x1, P6 ;  /* 0x000000500b097211 */ /* 0x001fca00030f0eff */
[----:B------:R0:W-:Y:S01]  /*b2d0*/  @P4 STG.E.U16 desc[UR20][R8.64], R0 ;  /* 0x0000000008004986 */ /* 0x0001e2000c101514 */
[----:B---3--:R-:W-:-:S03]  /*b2e0*/  ISETP.LT.AND P3, PT, R18, UR15, !P0 ;  /* 0x0000000f12007c0c */ /* 0x008fc6000c761270 */
[----:B------:R-:W3:Y:S01]  /*b2f0*/  LDL.LU R18, [R1+0x10] ;  /* 0x0000100001127983 */ /* 0x000ee20000300800 */
[----:B----4-:R-:W-:-:S03]  /*b300*/  ISETP.LT.AND P1, PT, R16, UR15, !P0 ;  /* 0x0000000f10007c0c */ /* 0x010fc6000c721270 */
[----:B------:R-:W4:Y:S01]  /*b310*/  LDL.LU R16, [R1+0xc] ;  /* 0x00000c0001107983 */ /* 0x000f220000300800 */
[----:B-----5:R-:W-:-:S03]  /*b320*/  ISETP.LT.AND P4, PT, R14, UR15, !P0 ;  /* 0x0000000f0e007c0c */ /* 0x020fc6000c781270 */
[----:B------:R-:W5:Y:S01]  /*b330*/  LDL.LU R14, [R1+0x8] ;  /* 0x00000800010e7983 */ /* 0x000f620000300800 */
[----:B------:R-:W-:Y:S01]  /*b340*/  IMAD R3, R79, 0x2, R11 ;  /* 0x000000024f037824 */ /* 0x000fe200078e020b */
[----:B------:R-:W-:-:S03]  /*b350*/  ISETP.LT.AND P5, PT, R17, UR15, !P0 ;  /* 0x0000000f11007c0c */ /* 0x000fc6000c7a1270 */
[----:B------:R-:W-:Y:S01]  /*b360*/  IMAD R11, R79, 0x2, R3 ;  /* 0x000000024f0b7824 */ /* 0x000fe200078e0203 */
[----:B------:R-:W-:-:S04]  /*b370*/  LEA R2, P6, R3, R78, 0x1 ;  /* 0x0000004e03027211 */ /* 0x000fc800078c08ff */
[----:B------:R-:W-:Y:S01]  /*b380*/  LEA.HI.X.SX32 R3, R3, R80, 0x1, P6 ;  /* 0x0000005003037211 */ /* 0x000fe200030f0eff */
[----:B--2---:R-:W-:Y:S01]  /*b390*/  IMAD R7, R79, 0x2, R11 ;  /* 0x000000024f077824 */ /* 0x004fe200078e020b */
[----:B------:R-:W-:Y:S02]  /*b3a0*/  LEA R4, P6, R11, R78, 0x1 ;  /* 0x0000004e0b047211 */ /* 0x000fe400078c08ff */
[----:B0-----:R-:W-:Y:S02]  /*b3b0*/  PRMT R9, R31, 0x7632, R9 ;  /* 0x000076321f097816 */ /* 0x001fe40000000009 */
[----:B------:R-:W-:Y:S01]  /*b3c0*/  LEA.HI.X.SX32 R5, R11, R80, 0x1, P6 ;  /* 0x000000500b057211 */ /* 0x000fe200030f0eff */
[----:B------:R-:W-:Y:S01]  /*b3d0*/  IMAD R11, R79, 0x2, R7 ;  /* 0x000000024f0b7824 */ /* 0x000fe200078e0207 */
[----:B------:R-:W-:Y:S04]  /*b3e0*/  @P3 STG.E.U16 desc[UR20][R2.64], R31 ;  /* 0x0000001f02003986 */ /* 0x000fe8000c101514 */
[----:B------:R0:W-:Y:S01]  /*b3f0*/  @P5 STG.E.U16 desc[UR20][R4.64], R9 ;  /* 0x0000000904005986 */ /* 0x0001e2000c101514 */
[----:B------:R-:W-:Y:S01]  /*b400*/  LEA R8, P5, R11, R78, 0x1 ;  /* 0x0000004e0b087211 */ /* 0x000fe200078a08ff */
[----:B------:R-:W-:Y:S01]  /*b410*/  IMAD R13, R79, 0x2, R11 ;  /* 0x000000024f0d7824 */ /* 0x000fe200078e020b */
[----:B------:R-:W-:-:S02]  /*b420*/  ISETP.LT.AND P2, PT, R15, UR15, !P0 ;  /* 0x0000000f0f007c0c */ /* 0x000fc4000c741270 */
[----:B------:R-:W-:-:S04]  /*b430*/  LEA R6, P6, R7, R78, 0x1 ;  /* 0x0000004e07067211 */ /* 0x000fc800078c08ff */
[-C--:B------:R-:W-:Y:S02]  /*b440*/  LEA.HI.X.SX32 R7, R7, R80.reuse, 0x1, P6 ;  /* 0x0000005007077211 */ /* 0x080fe400030f0eff */
[----:B0-----:R-:W-:Y:S01]  /*b450*/  LEA.HI.X.SX32 R9, R11, R80, 0x1, P5 ;  /* 0x000000500b097211 */ /* 0x001fe200028f0eff */
[----:B------:R-:W-:Y:S01]  /*b460*/  IMAD R11, R79, 0x2, R13 ;  /* 0x000000024f0b7824 */ /* 0x000fe200078e020d */
[----:B-1----:R-:W-:-:S03]  /*b470*/  PRMT R0, R20, 0x7632, R0 ;  /* 0x0000763214007816 */ /* 0x002fc60000000000 */
[----:B------:R-:W-:Y:S01]  /*b480*/  IMAD R15, R79, 0x2, R11 ;  /* 0x000000024f0f7824 */ /* 0x000fe200078e020b */
[----:B------:R0:W-:Y:S01]  /*b490*/  @P1 STG.E.U16 desc[UR20][R6.64], R20 ;  /* 0x0000001406001986 */ /* 0x0001e2000c101514 */
[-C--:B------:R-:W-:Y:S02]  /*b4a0*/  LEA R2, P1, R13, R78.reuse, 0x1 ;  /* 0x0000004e0d027211 */ /* 0x080fe400078208ff */
[----:B------:R-:W-:Y:S01]  /*b4b0*/  IMAD R17, R79, 0x2, R15 ;  /* 0x000000024f117824 */ /* 0x000fe200078e020f */
[----:B------:R1:W-:Y:S01]  /*b4c0*/  @P2 STG.E.U16 desc[UR20][R8.64], R0 ;  /* 0x0000000008002986 */ /* 0x0003e2000c101514 */
[----:B------:R-:W-:Y:S02]  /*b4d0*/  ISETP.LT.AND P6, PT, R10, UR15, !P0 ;  /* 0x0000000f0a007c0c */ /* 0x000fe4000c7c1270 */
[----:B------:R-:W-:Y:S02]  /*b4e0*/  LEA R4, P2, R11, R78, 0x1 ;  /* 0x0000004e0b047211 */ /* 0x000fe400078408ff */
[----:B------:R-:W-:Y:S01]  /*b4f0*/  LEA.HI.X.SX32 R3, R13, R80, 0x1, P1 ;  /* 0x000000500d037211 */ /* 0x000fe200008f0eff */
[----:B------:R-:W-:Y:S01]  /*b500*/  IMAD R13, R79, 0x2, R17 ;  /* 0x000000024f0d7824 */ /* 0x000fe200078e0211 */
[----:B------:R-:W-:-:S02]  /*b510*/  LEA R10, P5, R15, R78, 0x1 ;  /* 0x0000004e0f0a7211 */ /* 0x000fc400078a08ff */
[----:B0-----:R-:W-:Y:S02]  /*b520*/  LEA R6, P1, R17, R78, 0x1 ;  /* 0x0000004e11067211 */ /* 0x001fe400078208ff */
[----:B------:R-:W-:Y:S02]  /*b530*/  ISETP.LT.AND P3, PT, R12, UR15, !P0 ;  /* 0x0000000f0c007c0c */ /* 0x000fe4000c761270 */
[-C--:B------:R-:W-:Y:S01]  /*b540*/  LEA.HI.X.SX32 R5, R11, R80.reuse, 0x1, P2 ;  /* 0x000000500b057211 */ /* 0x080fe200010f0eff */
[----:B------:R-:W-:Y:S01]  /*b550*/  IMAD R79, R79, 0x2, R13 ;  /* 0x000000024f4f7824 */ /* 0x000fe200078e020d */
[-C--:B------:R-:W-:Y:S02]  /*b560*/  LEA.HI.X.SX32 R11, R15, R80.reuse, 0x1, P5 ;  /* 0x000000500f0b7211 */ /* 0x080fe400028f0eff */
[----:B------:R-:W-:Y:S02]  /*b570*/  LEA.HI.X.SX32 R7, R17, R80, 0x1, P1 ;  /* 0x0000005011077211 */ /* 0x000fe400008f0eff */
[----:B------:R-:W-:Y:S01]  /*b580*/  LEA R12, P5, R13, R78, 0x1 ;  /* 0x0000004e0d0c7211 */ /* 0x000fe200078a08ff */
[----:B------:R0:W-:Y:S01]  /*b590*/  @P4 STG.E.U16 desc[UR20][R2.64], R21 ;  /* 0x0000001502004986 */ /* 0x0001e2000c101514 */
[----:B-1----:R-:W-:-:S02]  /*b5a0*/  PRMT R0, R21, 0x7632, R0 ;  /* 0x0000763215007816 */ /* 0x002fc40000000000 */
[----:B------:R-:W-:Y:S02]  /*b5b0*/  LEA.HI.X.SX32 R13, R13, R80, 0x1, P5 ;  /* 0x000000500d0d7211 */ /* 0x000fe400028f0eff */
[----:B------:R-:W-:Y:S01]  /*b5c0*/  LEA R78, P5, R79, R78, 0x1 ;  /* 0x0000004e4f4e7211 */ /* 0x000fe200078a08ff */
[----:B------:R1:W-:Y:S01]  /*b5d0*/  @P3 STG.E.U16 desc[UR20][R4.64], R0 ;  /* 0x0000000004003986 */ /* 0x0003e2000c101514 */
[----:B------:R-:W-:Y:S02]  /*b5e0*/  PRMT R39, R23, 0x7632, R39 ;  /* 0x0000763217277816 */ /* 0x000fe40000000027 */
[----:B------:R-:W-:Y:S02]  /*b5f0*/  LEA.HI.X.SX32 R79, R79, R80, 0x1, P5 ;  /* 0x000000504f4f7211 */ /* 0x000fe400028f0eff */
[----:B0-----:R-:W-:Y:S01]  /*b600*/  PRMT R3, R22, 0x7632, R3 ;  /* 0x0000763216037816 */ /* 0x001fe20000000003 */
[----:B------:R1:W-:Y:S01]  /*b610*/  @P6 STG.E.U16 desc[UR20][R10.64], R22 ;  /* 0x000000160a006986 */ /* 0x0003e2000c101514 */
[----:B---3--:R-:W-:-:S02]  /*b620*/  ISETP.LT.AND P2, PT, R18, UR15, !P0 ;  /* 0x0000000f12007c0c */ /* 0x008fc4000c741270 */
[----:B----4-:R-:W-:Y:S02]  /*b630*/  ISETP.LT.AND P1, PT, R16, UR15, !P0 ;  /* 0x0000000f10007c0c */ /* 0x010fe4000c721270 */
[----:B-----5:R-:W-:-:S09]  /*b640*/  ISETP.LT.AND P0, PT, R14, UR15, !P0 ;  /* 0x0000000f0e007c0c */ /* 0x020fd2000c701270 */
[----:B------:R1:W-:Y:S04]  /*b650*/  @P2 STG.E.U16 desc[UR20][R6.64], R3 ;  /* 0x0000000306002986 */ /* 0x0003e8000c101514 */
[----:B------:R1:W-:Y:S04]  /*b660*/  @P1 STG.E.U16 desc[UR20][R12.64], R23 ;  /* 0x000000170c001986 */ /* 0x0003e8000c101514 */
[----:B------:R1:W-:Y:S01]  /*b670*/  @P0 STG.E.U16 desc[UR20][R78.64], R39 ;  /* 0x000000274e000986 */ /* 0x0003e2000c101514 */
[----:B------:R-:W-:Y:S06]  /*b680*/  BAR.SYNC.DEFER_BLOCKING 0x0 ;  /* 0x0000000000007b1d */ /* 0x000fec0000010000 */
[----:B------:R-:W-:Y:S05]  /*b690*/  BRA.U UP0, `(.L_x_13) ;  /* 0x0000000100a07547 */ /* 0x000fea000b800000 */
[----:B------:R-:W0:Y:S01]  /*b6a0*/  S2UR UR5, SR_CgaCtaId ;  /* 0x00000000000579c3 */ /* 0x000e220000008800 */
[----:B------:R-:W-:Y:S01]  /*b6b0*/  NOP ;  /* 0x0000000000007918 */ /* 0x000fe20000000000 */
[----:B------:R-:W-:Y:S01]  /*b6c0*/  UMOV UR4, 0x50 ;  /* 0x0000005000047882 */ /* 0x000fe20000000000 */
[----:B-1----:R-:W-:Y:S02]  /*b6d0*/  IMAD.U32 R0, RZ, RZ, UR8 ;  /* 0x00000008ff007e24 */ /* 0x002fe4000f8e00ff */
[----:B------:R-:W-:Y:S02]  /*b6e0*/  IMAD.MOV.U32 R3, RZ, RZ, 0xf ;  /* 0x0000000fff037424 */ /* 0x000fe400078e00ff */
[----:B------:R-:W-:Y:S01]  /*b6f0*/  IMAD.MOV.U32 R7, RZ, RZ, 0x1 ;  /* 0x00000001ff077424 */ /* 0x000fe200078e00ff */
[----:B------:R-:W-:-:S04]  /*b700*/  LOP3.LUT R0, R0, 0xffff, RZ, 0xc0, !PT ;  /* 0x0000ffff00007812 */ /* 0x000fc800078ec0ff */
[----:B------:R-:W-:-:S05]  /*b710*/  SHF.R.U32.HI R0, RZ, 0x5, R0 ;  /* 0x00000005ff007819 */ /* 0x000fca0000011600 */
[----:B------:R-:W-:Y:S01]  /*b720*/  VIADD R2, R0, 0x10 ;  /* 0x0000001000027836 */ /* 0x000fe20000000000 */
[----:B------:R-:W-:Y:S01]  /*b730*/  SHF.L.U32 R0, R3, R0, RZ ;  /* 0x0000000003007219 */ /* 0x000fe200000006ff */
[----:B0-----:R-:W-:-:S03]  /*b740*/  ULEA UR6, UR5, UR4, 0x18 ;  /* 0x0000000405067291 */ /* 0x001fc6000f8ec0ff */
[----:B------:R-:W-:-:S04]  /*b750*/  SHF.L.U32 R3, R7, R2, RZ ;  /* 0x0000000207037219 */ /* 0x000fc800000006ff */
[----:B------:R-:W-:Y:S02]  /*b760*/  LOP3.LUT R0, R3, R0, RZ, 0xfc, !PT ;  /* 0x0000000003007212 */ /* 0x000fe400078efcff */
[----:B------:R-:W0:Y:S02]  /*b770*/  LDS R5, [UR6] ;  /* 0x00000006ff057984 */ /* 0x000e240008000800 */
[C---:B------:R-:W-:Y:S02]  /*b780*/  LOP3.LUT R2, R0.reuse, 0xffff, RZ, 0xc0, !PT ;  /* 0x0000ffff00027812 */ /* 0x040fe400078ec0ff */
[----:B0-----:R-:W-:-:S04]  /*b790*/  LOP3.LUT R3, R0, 0xffff, R5, 0x80, !PT ;  /* 0x0000ffff00037812 */ /* 0x001fc800078e8005 */
[----:B------:R-:W-:-:S13]  /*b7a0*/  ISETP.NE.AND P0, PT, R3, R2, PT ;  /* 0x000000020300720c */ /* 0x000fda0003f05270 */
[----:B------:R-:W-:Y:S05]  /*b7b0*/  @P0 BRA `(.L_x_14) ;  /* 0x0000000000500947 */ /* 0x000fea0003800000 */
[----:B------:R-:W-:Y:S02]  /*b7c0*/  SHF.R.U32.HI R5, RZ, 0x10, R5 ;  /* 0x00000010ff057819 */ /* 0x000fe40000011605 */
[----:B------:R-:W-:-:S04]  /*b7d0*/  SHF.R.U32.HI R2, RZ, 0x10, R0 ;  /* 0x00000010ff027819 */ /* 0x000fc80000011600 */
[----:B------:R-:W-:-:S04]  /*b7e0*/  LOP3.LUT R5, R5, R2, RZ, 0xc0, !PT ;  /* 0x0000000205057212 */ /* 0x000fc800078ec0ff */
[----:B------:R-:W-:-:S13]  /*b7f0*/  ISETP.NE.AND P0, PT, R5, R2, PT ;  /* 0x000000020500720c */ /* 0x000fda0003f05270 */
[----:B------:R-:W-:Y:S05]  /*b800*/  @P0 BRA `(.L_x_15) ;  /* 0x0000000000300947 */ /* 0x000fea0003800000 */
[----:B------:R-:W-:Y:S01]  /*b810*/  R2UR UR4, R0 ;  /* 0x00000000000472ca */ /* 0x000fe200000e0000 */
[----:B------:R-:W-:Y:S01]  /*b820*/  VOTEU.ANY UR5, UPT, PT ;  /* 0x0000000000057886 */ /* 0x000fe200038e0100 */
[----:B------:R-:W0:Y:S01]  /*b830*/  S2R R0, SR_LANEID ;  /* 0x0000000000007919 */ /* 0x000e220000000000 */
[----:B------:R-:W-:-:S10]  /*b840*/  UFLO.U32 UR5, UR5 ;  /* 0x00000005000572bd */ /* 0x000fd400080e0000 */
[----:B------:R-:W-:-:S06]  /*b850*/  ULOP3.LUT UR4, URZ, UR4, URZ, 0x33, !UPT ;  /* 0x00000004ff047292 */ /* 0x000fcc000f8e33ff */
[----:B------:R-:W-:-:S04]  /*b860*/  IMAD.U32 R2, RZ, RZ, UR4 ;  /* 0x00000004ff027e24 */ /* 0x000fc8000f8e00ff */
[----:B------:R-:W1:Y:S02]  /*b870*/  REDUX UR7, R2 ;  /* 0x00000000020773c4 */ /* 0x000e640000000000 */
[----:B------:R2:W-:Y:S01]  /*b880*/  UTCATOMSWS.AND URZ, UR4 ;  /* 0x0000000400ff79e3 */ /* 0x0005e20008000000 */
[----:B0-----:R-:W-:Y:S01]  /*b890*/  ISETP.EQ.U32.AND P0, PT, R0, UR5, PT ;  /* 0x0000000500007c0c */ /* 0x001fe2000bf02070 */
[----:B-1----:R-:W-:-:S12]  /*b8a0*/  IMAD.U32 R0, RZ, RZ, UR7 ;  /* 0x00000007ff007e24 */ /* 0x002fd8000f8e00ff */
[----:B------:R2:W-:Y:S01]  /*b8b0*/  @P0 ATOMS.AND RZ, [UR6], R0 ;  /* 0x00000000ffff098c */ /* 0x0005e2000a800006 */
[----:B------:R-:W-:Y:S05]  /*b8c0*/  BRA `(.L_x_13) ;  /* 0x0000000000147947 */ /* 0x000fea0003800000 */
.L_x_15:
[----:B------:R-:W-:-:S07]  /*b8d0*/  MOV R2, 0xb8f0 ;  /* 0x0000b8f000027802 */ /* 0x000fce0000000f00 */
[----:B------:R-:W-:Y:S05]  /*b8e0*/  CALL.REL.NOINC `($__internal_0_$__cuda_sm10x_tcgen05_guardrail_trap_col_being_dealloced_not_returned_by_alloc) ;  /* 0x00000000002c7944 */ /* 0x000fea0003c00000 */
[----:B------:R-:W-:Y:S05]  /*b8f0*/  BRA `(.L_x_13) ;  /* 0x0000000000087947 */ /* 0x000fea0003800000 */
.L_x_14:
[----:B------:R-:W-:-:S07]  /*b900*/  MOV R2, 0xb920 ;  /* 0x0000b92000027802 */ /* 0x000fce0000000f00 */
[----:B------:R-:W-:Y:S05]  /*b910*/  CALL.REL.NOINC `($__internal_2_$__cuda_sm10x_tcgen05_guardrail_trap_unallocated_columns_being_dealloced) ;  /* 0x0000000000387944 */ /* 0x000fea0003c00000 */
.L_x_13:
[----:B------:R-:W-:Y:S01]  /*b920*/  NOP ;  /* 0x0000000000007918 */ /* 0x000fe20000000000 */
[----:B--2---:R-:W-:Y:S05]  /*b930*/  EXIT ;  /* 0x000000000000794d */ /* 0x004fea0003800000 */
.L_x_8:
[----:B------:R-:W0:Y:S02]  /*b940*/  SYNCS.PHASECHK.TRANS64.TRYWAIT P2, [UR11], R22 ;  /* 0x00000016ff0075a7 */ /* 0x000e24000804110b */
[----:B0-----:R-:W-:Y:S05]  /*b950*/  @!P2 BRA `(.L_x_8) ;  /* 0xfffffffc00f8a947 */ /* 0x001fea000383ffff */
[----:B------:R-:W-:Y:S05]  /*b960*/  BRA `(.L_x_16) ;  /* 0xffffffbc00707947 */ /* 0x000fea000383ffff */
.L_x_12:
[----:B------:R-:W0:Y:S02]  /*b970*/  SYNCS.PHASECHK.TRANS64.TRYWAIT P0, [UR11], R3 ;  /* 0x00000003ff0075a7 */ /* 0x000e24000800110b */
[----:B0-----:R-:W-:Y:S05]  /*b980*/  @!P0 BRA `(.L_x_12) ;  /* 0xfffffffc00f88947 */ /* 0x001fea000383ffff */
[----:B------:R-:W-:Y:S05]  /*b990*/  BRA `(.L_x_11) ;  /* 0xffffffdc00907947 */ /* 0x000fea000383ffff */
        .weak           $__internal_0_$__cuda_sm10x_tcgen05_guardrail_trap_col_being_dealloced_not_returned_by_alloc
        .type           $__internal_0_$__cuda_sm10x_tcgen05_guardrail_trap_col_being_dealloced_not_returned_by_alloc,@function
        .size           $__internal_0_$__cuda_sm10x_tcgen05_guardrail_trap_col_being_dealloced_not_returned_by_alloc,($__internal_1_$__cuda_sm10x_tcgen05_guardrail_trap_phase_invalid_during_alloc - $__internal_0_$__cuda_sm10x_tcgen05_guardrail_trap_col_being_dealloced_not_returned_by_alloc)
$__internal_0_$__cuda_sm10x_tcgen05_guardrail_trap_col_being_dealloced_not_returned_by_alloc:
[----:B------:R-:W-:Y:S05]  /*b9a0*/  BPT.TRAP 0x1 ;  /* 0x000000040000795c */ /* 0x000fea0000300000 */
[----:B------:R-:W-:-:S04]  /*b9b0*/  IMAD.MOV.U32 R3, RZ, RZ, 0x0 ;  /* 0x00000000ff037424 */ /* 0x000fc800078e00ff */
[----:B------:R-:W-:Y:S05]  /*b9c0*/  RET.REL.NODEC R2 `(matmul_kernel) ;  /* 0xffffff44028c7950 */ /* 0x000fea0003c3ffff */
        .weak           $__internal_1_$__cuda_sm10x_tcgen05_guardrail_trap_phase_invalid_during_alloc
        .type           $__internal_1_$__cuda_sm10x_tcgen05_guardrail_trap_phase_invalid_during_alloc,@function
        .size           $__internal_1_$__cuda_sm10x_tcgen05_guardrail_trap_phase_invalid_during_alloc,($__internal_2_$__cuda_sm10x_tcgen05_guardrail_trap_unallocated_columns_being_dealloced - $__internal_1_$__cuda_sm10x_tcgen05_guardrail_trap_phase_invalid_during_alloc)
$__internal_1_$__cuda_sm10x_tcgen05_guardrail_trap_phase_invalid_during_alloc:
[----:B------:R-:W-:Y:S05]  /*b9d0*/  BPT.TRAP 0x1 ;  /* 0x000000040000795c */ /* 0x000fea0000300000 */
[----:B------:R-:W-:-:S04]  /*b9e0*/  IMAD.MOV.U32 R3, RZ, RZ, 0x0 ;  /* 0x00000000ff037424 */ /* 0x000fc800078e00ff */
[----:B------:R-:W-:Y:S05]  /*b9f0*/  RET.REL.NODEC R2 `(matmul_kernel) ;  /* 0xffffff4402807950 */ /* 0x000fea0003c3ffff */
        .weak           $__internal_2_$__cuda_sm10x_tcgen05_guardrail_trap_unallocated_columns_being_dealloced
        .type           $__internal_2_$__cuda_sm10x_tcgen05_guardrail_trap_unallocated_columns_being_dealloced,@function
        .size           $__internal_2_$__cuda_sm10x_tcgen05_guardrail_trap_unallocated_columns_being_dealloced,(.L_x_20 - $__internal_2_$__cuda_sm10x_tcgen05_guardrail_trap_unallocated_columns_being_dealloced)
$__internal_2_$__cuda_sm10x_tcgen05_guardrail_trap_unallocated_columns_being_dealloced:
[----:B------:R-:W-:Y:S05]  /*ba00*/  BPT.TRAP 0x1 ;  /* 0x000000040000795c */ /* 0x000fea0000300000 */
[----:B------:R-:W-:-:S04]  /*ba10*/  IMAD.MOV.U32 R3, RZ, RZ, 0x0 ;  /* 0x00000000ff037424 */ /* 0x000fc800078e00ff */
[----:B------:R-:W-:Y:S05]  /*ba20*/  RET.REL.NODEC R2 `(matmul_kernel) ;  /* 0xffffff4402747950 */ /* 0x000fea0003c3ffff */
.L_x_17:
[----:B------:R-:W-:-:S00]  /*ba30*/  BRA `(.L_x_17) ;  /* 0xfffffffc00fc7947 */ /* 0x000fc0000383ffff */
[----:B------:R-:W-:-:S00]  /*ba40*/  NOP ;  /* 0x0000000000007918 */ /* 0x000fc00000000000 */
        /* <DEDUP_REMOVED lines=11> */
.L_x_20:


//--------------------- .nv.shared.matmul_kernel  --------------------------
	.section	.nv.shared.matmul_kernel,"aw",@nobits
	.sectionflags	@""
	.align	16
	.zero		1024


//--------------------- .nv.shared.reserved.0     --------------------------
	.section	.nv.shared.reserved.0,"aw",@nobits
	.align	8
	.weak		__nv_reservedSMEM_offset_0_alias
	.size		__nv_reservedSMEM_offset_0_alias, 0, 64
	.other		__nv_reservedSMEM_offset_0_alias,@"STO_CUDA_RESERVED_SHARED STV_DEFAULT"
__nv_reservedSMEM_offset_0_alias:
	.zero		0
.nv.shared.reserved.0:
	.zero		64
	.weak		__nv_reservedSMEM_allocation_phase
	.type		__nv_reservedSMEM_allocation_phase,@object
	.size		__nv_reservedSMEM_allocation_phase,(.L_0 - __nv_reservedSMEM_allocation_phase)
__nv_reservedSMEM_allocation_phase:
	.zero		1
.L_0:
	.zero		7
	.weak		__nv_reservedSMEM_devtool_atexit_pc
	.type		__nv_reservedSMEM_devtool_atexit_pc,@object
	.size		__nv_reservedSMEM_devtool_atexit_pc,(__nv_reservedSMEM_allocation_mask - __nv_reservedSMEM_devtool_atexit_pc)
__nv_reservedSMEM_devtool_atexit_pc:
	.zero		8
	.weak		__nv_reservedSMEM_allocation_mask
	.type		__nv_reservedSMEM_allocation_mask,@object
	.size		__nv_reservedSMEM_allocation_mask,(.L_2 - __nv_reservedSMEM_allocation_mask)
__nv_reservedSMEM_allocation_mask:
	.zero		4
.L_2:


//--------------------- .nv.constant0.matmul_kernel --------------------------
	.section	.nv.constant0.matmul_kernel,"a",@progbits
	.sectionflags	@""
	.align	4
.nv.constant0.matmul_kernel:
	.zero		976


//--------------------- SYMBOLS --------------------------

	.type		.nv.reservedSmem.offset0,@object
	.size		.nv.reservedSmem.offset0,0x4
	.type		.nv.reservedSmem.cap,@object
	.size		.nv.reservedSmem.cap,0x4
